//
// Generated by NVIDIA NVVM Compiler
//
// Compiler Build ID: CL-36424714
// Cuda compilation tools, release 13.0, V13.0.88
// Based on NVVM 20.0.0
//

.version 9.0
.target sm_100
.address_size 64

	// .globl	_Z6kernelILi128EEvPfS0_S0_l
.global .align 4 .b8 precalc_xorwow_matrix[102400];
.global .align 4 .b8 precalc_xorwow_offset_matrix[102400];
.global .align 4 .b8 mrg32k3aM1[2304];
.global .align 4 .b8 mrg32k3aM2[2304];
.global .align 4 .b8 mrg32k3aM1SubSeq[2016];
.global .align 4 .b8 mrg32k3aM2SubSeq[2016];
.global .align 4 .b8 mrg32k3aM1Seq[2304];
.global .align 4 .b8 mrg32k3aM2Seq[2304];
.const .align 8 .b8 __cr_lgamma_table[72];
// _ZZ6kernelILi128EEvPfS0_S0_lE7indices has been demoted
// _ZZ6kernelILi128EEvPfS0_S0_lE9residuals has been demoted
// _ZZ6kernelILi128EEvPfS0_S0_lE14residuals_copy has been demoted
// _ZZ6kernelILi128EEvPfS0_S0_lE8gradient has been demoted
// _ZZ6kernelILi128EEvPfS0_S0_lE9prev_loss has been demoted
// _ZZ6kernelILi128EEvPfS0_S0_lE4loss has been demoted
// _ZZ6kernelILi128EEvPfS0_S0_lE9index_low has been demoted
// _ZZ6kernelILi128EEvPfS0_S0_lE10index_high has been demoted
// _ZZ6kernelILi128EEvPfS0_S0_lE31z_score_trimming_flag_converged has been demoted

.visible .entry _Z6kernelILi128EEvPfS0_S0_l(
	.param .u64 .ptr .align 1 _Z6kernelILi128EEvPfS0_S0_l_param_0,
	.param .u64 .ptr .align 1 _Z6kernelILi128EEvPfS0_S0_l_param_1,
	.param .u64 .ptr .align 1 _Z6kernelILi128EEvPfS0_S0_l_param_2,
	.param .u64 _Z6kernelILi128EEvPfS0_S0_l_param_3
)
{
	.local .align 16 .b8 	__local_depot0[560];
	.reg .b64 	%SP;
	.reg .b64 	%SPL;
	.reg .pred 	%p<132>;
	.reg .b16 	%rs<5>;
	.reg .b32 	%r<1448>;
	.reg .b32 	%f<238>;
	.reg .b64 	%rd<72>;
	.reg .b64 	%fd<2>;
	// demoted variable
	.shared .align 4 .b8 _ZZ6kernelILi128EEvPfS0_S0_lE7indices[512];
	// demoted variable
	.shared .align 4 .b8 _ZZ6kernelILi128EEvPfS0_S0_lE9residuals[512];
	// demoted variable
	.shared .align 4 .b8 _ZZ6kernelILi128EEvPfS0_S0_lE14residuals_copy[512];
	// demoted variable
	.shared .align 4 .b8 _ZZ6kernelILi128EEvPfS0_S0_lE8gradient[24];
	// demoted variable
	.shared .align 4 .f32 _ZZ6kernelILi128EEvPfS0_S0_lE9prev_loss;
	// demoted variable
	.shared .align 4 .f32 _ZZ6kernelILi128EEvPfS0_S0_lE4loss;
	// demoted variable
	.shared .align 4 .u32 _ZZ6kernelILi128EEvPfS0_S0_lE9index_low;
	// demoted variable
	.shared .align 4 .u32 _ZZ6kernelILi128EEvPfS0_S0_lE10index_high;
	// demoted variable
	.shared .align 1 .u8 _ZZ6kernelILi128EEvPfS0_S0_lE31z_score_trimming_flag_converged;
	mov.u64 	%SPL, __local_depot0;
	ld.param.u64 	%rd15, [_Z6kernelILi128EEvPfS0_S0_l_param_0];
	ld.param.u64 	%rd16, [_Z6kernelILi128EEvPfS0_S0_l_param_2];
	ld.param.u64 	%rd17, [_Z6kernelILi128EEvPfS0_S0_l_param_3];
	cvta.to.global.u64 	%rd1, %rd16;
	cvta.to.global.u64 	%rd2, %rd15;
	add.u64 	%rd3, %SPL, 0;
	add.u64 	%rd4, %SPL, 512;
	mov.u32 	%r1, %tid.x;
	cvt.u32.u64 	%r601, %rd17;
	xor.b32  	%r602, %r601, -1429050551;
	mul.lo.s32 	%r603, %r602, 1099087573;
	{ .reg .b32 tmp; mov.b64 {tmp, %r604}, %rd17; }
	xor.b32  	%r605, %r604, -136515619;
	mul.lo.s32 	%r606, %r605, -1703105765;
	add.s32 	%r607, %r603, %r606;
	add.s32 	%r608, %r607, 6615241;
	add.s32 	%r609, %r603, 123456789;
	st.local.v2.u32 	[%rd4], {%r608, %r609};
	xor.b32  	%r610, %r603, 362436069;
	add.s32 	%r611, %r606, 521288629;
	st.local.v2.u32 	[%rd4+8], {%r610, %r611};
	xor.b32  	%r612, %r606, 88675123;
	add.s32 	%r613, %r603, 5783321;
	st.local.v2.u32 	[%rd4+16], {%r612, %r613};
	setp.eq.s32 	%p1, %r1, 0;
	@%p1 bra 	$L__BB0_115;
	cvt.u64.u32 	%rd71, %r1;
	mov.b32 	%r1145, 0;
$L__BB0_2:
	mov.u64 	%rd6, %rd71;
	and.b64  	%rd7, %rd6, 3;
	setp.eq.s64 	%p2, %rd7, 0;
	@%p2 bra 	$L__BB0_114;
	mul.wide.u32 	%rd20, %r1145, 3200;
	mov.u64 	%rd21, precalc_xorwow_matrix;
	add.s64 	%rd8, %rd21, %rd20;
	mov.b32 	%r1158, 0;
	mov.u32 	%r1159, %r1158;
	mov.u32 	%r1160, %r1158;
	mov.u32 	%r1161, %r1158;
	mov.u32 	%r1162, %r1158;
	mov.u32 	%r1151, %r1158;
$L__BB0_4:
	mul.wide.u32 	%rd22, %r1151, 4;
	add.s64 	%rd23, %rd4, %rd22;
	ld.local.u32 	%r9, [%rd23+4];
	shl.b32 	%r10, %r1151, 5;
	mov.b32 	%r1157, 0;
$L__BB0_5:
	.pragma "nounroll";
	shr.u32 	%r617, %r9, %r1157;
	and.b32  	%r618, %r617, 1;
	setp.eq.b32 	%p3, %r618, 1;
	not.pred 	%p4, %p3;
	add.s32 	%r619, %r10, %r1157;
	mul.lo.s32 	%r620, %r619, 5;
	mul.wide.u32 	%rd24, %r620, 4;
	add.s64 	%rd9, %rd8, %rd24;
	@%p4 bra 	$L__BB0_7;
	ld.global.u32 	%r621, [%rd9];
	xor.b32  	%r1162, %r1162, %r621;
	ld.global.u32 	%r622, [%rd9+4];
	xor.b32  	%r1161, %r1161, %r622;
	ld.global.u32 	%r623, [%rd9+8];
	xor.b32  	%r1160, %r1160, %r623;
	ld.global.u32 	%r624, [%rd9+12];
	xor.b32  	%r1159, %r1159, %r624;
	ld.global.u32 	%r625, [%rd9+16];
	xor.b32  	%r1158, %r1158, %r625;
$L__BB0_7:
	and.b32  	%r627, %r617, 2;
	setp.eq.s32 	%p5, %r627, 0;
	@%p5 bra 	$L__BB0_9;
	ld.global.u32 	%r628, [%rd9+20];
	xor.b32  	%r1162, %r1162, %r628;
	ld.global.u32 	%r629, [%rd9+24];
	xor.b32  	%r1161, %r1161, %r629;
	ld.global.u32 	%r630, [%rd9+28];
	xor.b32  	%r1160, %r1160, %r630;
	ld.global.u32 	%r631, [%rd9+32];
	xor.b32  	%r1159, %r1159, %r631;
	ld.global.u32 	%r632, [%rd9+36];
	xor.b32  	%r1158, %r1158, %r632;
$L__BB0_9:
	and.b32  	%r634, %r617, 4;
	setp.eq.s32 	%p6, %r634, 0;
	@%p6 bra 	$L__BB0_11;
	ld.global.u32 	%r635, [%rd9+40];
	xor.b32  	%r1162, %r1162, %r635;
	ld.global.u32 	%r636, [%rd9+44];
	xor.b32  	%r1161, %r1161, %r636;
	ld.global.u32 	%r637, [%rd9+48];
	xor.b32  	%r1160, %r1160, %r637;
	ld.global.u32 	%r638, [%rd9+52];
	xor.b32  	%r1159, %r1159, %r638;
	ld.global.u32 	%r639, [%rd9+56];
	xor.b32  	%r1158, %r1158, %r639;
$L__BB0_11:
	and.b32  	%r641, %r617, 8;
	setp.eq.s32 	%p7, %r641, 0;
	@%p7 bra 	$L__BB0_13;
	ld.global.u32 	%r642, [%rd9+60];
	xor.b32  	%r1162, %r1162, %r642;
	ld.global.u32 	%r643, [%rd9+64];
	xor.b32  	%r1161, %r1161, %r643;
	ld.global.u32 	%r644, [%rd9+68];
	xor.b32  	%r1160, %r1160, %r644;
	ld.global.u32 	%r645, [%rd9+72];
	xor.b32  	%r1159, %r1159, %r645;
	ld.global.u32 	%r646, [%rd9+76];
	xor.b32  	%r1158, %r1158, %r646;
$L__BB0_13:
	and.b32  	%r648, %r617, 16;
	setp.eq.s32 	%p8, %r648, 0;
	@%p8 bra 	$L__BB0_15;
	ld.global.u32 	%r649, [%rd9+80];
	xor.b32  	%r1162, %r1162, %r649;
	ld.global.u32 	%r650, [%rd9+84];
	xor.b32  	%r1161, %r1161, %r650;
	ld.global.u32 	%r651, [%rd9+88];
	xor.b32  	%r1160, %r1160, %r651;
	ld.global.u32 	%r652, [%rd9+92];
	xor.b32  	%r1159, %r1159, %r652;
	ld.global.u32 	%r653, [%rd9+96];
	xor.b32  	%r1158, %r1158, %r653;
$L__BB0_15:
	and.b32  	%r655, %r617, 32;
	setp.eq.s32 	%p9, %r655, 0;
	@%p9 bra 	$L__BB0_17;
	ld.global.u32 	%r656, [%rd9+100];
	xor.b32  	%r1162, %r1162, %r656;
	ld.global.u32 	%r657, [%rd9+104];
	xor.b32  	%r1161, %r1161, %r657;
	ld.global.u32 	%r658, [%rd9+108];
	xor.b32  	%r1160, %r1160, %r658;
	ld.global.u32 	%r659, [%rd9+112];
	xor.b32  	%r1159, %r1159, %r659;
	ld.global.u32 	%r660, [%rd9+116];
	xor.b32  	%r1158, %r1158, %r660;
$L__BB0_17:
	and.b32  	%r662, %r617, 64;
	setp.eq.s32 	%p10, %r662, 0;
	@%p10 bra 	$L__BB0_19;
	ld.global.u32 	%r663, [%rd9+120];
	xor.b32  	%r1162, %r1162, %r663;
	ld.global.u32 	%r664, [%rd9+124];
	xor.b32  	%r1161, %r1161, %r664;
	ld.global.u32 	%r665, [%rd9+128];
	xor.b32  	%r1160, %r1160, %r665;
	ld.global.u32 	%r666, [%rd9+132];
	xor.b32  	%r1159, %r1159, %r666;
	ld.global.u32 	%r667, [%rd9+136];
	xor.b32  	%r1158, %r1158, %r667;
$L__BB0_19:
	and.b32  	%r669, %r617, 128;
	setp.eq.s32 	%p11, %r669, 0;
	@%p11 bra 	$L__BB0_21;
	ld.global.u32 	%r670, [%rd9+140];
	xor.b32  	%r1162, %r1162, %r670;
	ld.global.u32 	%r671, [%rd9+144];
	xor.b32  	%r1161, %r1161, %r671;
	ld.global.u32 	%r672, [%rd9+148];
	xor.b32  	%r1160, %r1160, %r672;
	ld.global.u32 	%r673, [%rd9+152];
	xor.b32  	%r1159, %r1159, %r673;
	ld.global.u32 	%r674, [%rd9+156];
	xor.b32  	%r1158, %r1158, %r674;
$L__BB0_21:
	and.b32  	%r676, %r617, 256;
	setp.eq.s32 	%p12, %r676, 0;
	@%p12 bra 	$L__BB0_23;
	ld.global.u32 	%r677, [%rd9+160];
	xor.b32  	%r1162, %r1162, %r677;
	ld.global.u32 	%r678, [%rd9+164];
	xor.b32  	%r1161, %r1161, %r678;
	ld.global.u32 	%r679, [%rd9+168];
	xor.b32  	%r1160, %r1160, %r679;
	ld.global.u32 	%r680, [%rd9+172];
	xor.b32  	%r1159, %r1159, %r680;
	ld.global.u32 	%r681, [%rd9+176];
	xor.b32  	%r1158, %r1158, %r681;
$L__BB0_23:
	and.b32  	%r683, %r617, 512;
	setp.eq.s32 	%p13, %r683, 0;
	@%p13 bra 	$L__BB0_25;
	ld.global.u32 	%r684, [%rd9+180];
	xor.b32  	%r1162, %r1162, %r684;
	ld.global.u32 	%r685, [%rd9+184];
	xor.b32  	%r1161, %r1161, %r685;
	ld.global.u32 	%r686, [%rd9+188];
	xor.b32  	%r1160, %r1160, %r686;
	ld.global.u32 	%r687, [%rd9+192];
	xor.b32  	%r1159, %r1159, %r687;
	ld.global.u32 	%r688, [%rd9+196];
	xor.b32  	%r1158, %r1158, %r688;
$L__BB0_25:
	and.b32  	%r690, %r617, 1024;
	setp.eq.s32 	%p14, %r690, 0;
	@%p14 bra 	$L__BB0_27;
	ld.global.u32 	%r691, [%rd9+200];
	xor.b32  	%r1162, %r1162, %r691;
	ld.global.u32 	%r692, [%rd9+204];
	xor.b32  	%r1161, %r1161, %r692;
	ld.global.u32 	%r693, [%rd9+208];
	xor.b32  	%r1160, %r1160, %r693;
	ld.global.u32 	%r694, [%rd9+212];
	xor.b32  	%r1159, %r1159, %r694;
	ld.global.u32 	%r695, [%rd9+216];
	xor.b32  	%r1158, %r1158, %r695;
$L__BB0_27:
	and.b32  	%r697, %r617, 2048;
	setp.eq.s32 	%p15, %r697, 0;
	@%p15 bra 	$L__BB0_29;
	ld.global.u32 	%r698, [%rd9+220];
	xor.b32  	%r1162, %r1162, %r698;
	ld.global.u32 	%r699, [%rd9+224];
	xor.b32  	%r1161, %r1161, %r699;
	ld.global.u32 	%r700, [%rd9+228];
	xor.b32  	%r1160, %r1160, %r700;
	ld.global.u32 	%r701, [%rd9+232];
	xor.b32  	%r1159, %r1159, %r701;
	ld.global.u32 	%r702, [%rd9+236];
	xor.b32  	%r1158, %r1158, %r702;
$L__BB0_29:
	and.b32  	%r704, %r617, 4096;
	setp.eq.s32 	%p16, %r704, 0;
	@%p16 bra 	$L__BB0_31;
	ld.global.u32 	%r705, [%rd9+240];
	xor.b32  	%r1162, %r1162, %r705;
	ld.global.u32 	%r706, [%rd9+244];
	xor.b32  	%r1161, %r1161, %r706;
	ld.global.u32 	%r707, [%rd9+248];
	xor.b32  	%r1160, %r1160, %r707;
	ld.global.u32 	%r708, [%rd9+252];
	xor.b32  	%r1159, %r1159, %r708;
	ld.global.u32 	%r709, [%rd9+256];
	xor.b32  	%r1158, %r1158, %r709;
$L__BB0_31:
	and.b32  	%r711, %r617, 8192;
	setp.eq.s32 	%p17, %r711, 0;
	@%p17 bra 	$L__BB0_33;
	ld.global.u32 	%r712, [%rd9+260];
	xor.b32  	%r1162, %r1162, %r712;
	ld.global.u32 	%r713, [%rd9+264];
	xor.b32  	%r1161, %r1161, %r713;
	ld.global.u32 	%r714, [%rd9+268];
	xor.b32  	%r1160, %r1160, %r714;
	ld.global.u32 	%r715, [%rd9+272];
	xor.b32  	%r1159, %r1159, %r715;
	ld.global.u32 	%r716, [%rd9+276];
	xor.b32  	%r1158, %r1158, %r716;
$L__BB0_33:
	and.b32  	%r718, %r617, 16384;
	setp.eq.s32 	%p18, %r718, 0;
	@%p18 bra 	$L__BB0_35;
	ld.global.u32 	%r719, [%rd9+280];
	xor.b32  	%r1162, %r1162, %r719;
	ld.global.u32 	%r720, [%rd9+284];
	xor.b32  	%r1161, %r1161, %r720;
	ld.global.u32 	%r721, [%rd9+288];
	xor.b32  	%r1160, %r1160, %r721;
	ld.global.u32 	%r722, [%rd9+292];
	xor.b32  	%r1159, %r1159, %r722;
	ld.global.u32 	%r723, [%rd9+296];
	xor.b32  	%r1158, %r1158, %r723;
$L__BB0_35:
	and.b32  	%r725, %r617, 32768;
	setp.eq.s32 	%p19, %r725, 0;
	@%p19 bra 	$L__BB0_37;
	ld.global.u32 	%r726, [%rd9+300];
	xor.b32  	%r1162, %r1162, %r726;
	ld.global.u32 	%r727, [%rd9+304];
	xor.b32  	%r1161, %r1161, %r727;
	ld.global.u32 	%r728, [%rd9+308];
	xor.b32  	%r1160, %r1160, %r728;
	ld.global.u32 	%r729, [%rd9+312];
	xor.b32  	%r1159, %r1159, %r729;
	ld.global.u32 	%r730, [%rd9+316];
	xor.b32  	%r1158, %r1158, %r730;
$L__BB0_37:
	add.s32 	%r1157, %r1157, 16;
	setp.ne.s32 	%p20, %r1157, 32;
	@%p20 bra 	$L__BB0_5;
	mad.lo.s32 	%r731, %r1151, -31, %r10;
	add.s32 	%r1151, %r731, 1;
	setp.ne.s32 	%p21, %r1151, 5;
	@%p21 bra 	$L__BB0_4;
	st.local.u32 	[%rd4+4], %r1162;
	st.local.v2.u32 	[%rd4+8], {%r1161, %r1160};
	st.local.v2.u32 	[%rd4+16], {%r1159, %r1158};
	setp.eq.s64 	%p22, %rd7, 1;
	@%p22 bra 	$L__BB0_114;
	mov.b32 	%r1250, 0;
	mov.u32 	%r1251, %r1250;
	mov.u32 	%r1252, %r1250;
	mov.u32 	%r1253, %r1250;
	mov.u32 	%r1254, %r1250;
	mov.u32 	%r1243, %r1250;
$L__BB0_41:
	mul.wide.u32 	%rd25, %r1243, 4;
	add.s64 	%rd26, %rd4, %rd25;
	ld.local.u32 	%r185, [%rd26+4];
	shl.b32 	%r186, %r1243, 5;
	mov.b32 	%r1249, 0;
$L__BB0_42:
	.pragma "nounroll";
	shr.u32 	%r734, %r185, %r1249;
	and.b32  	%r735, %r734, 1;
	setp.eq.b32 	%p23, %r735, 1;
	not.pred 	%p24, %p23;
	add.s32 	%r736, %r186, %r1249;
	mul.lo.s32 	%r737, %r736, 5;
	mul.wide.u32 	%rd27, %r737, 4;
	add.s64 	%rd10, %rd8, %rd27;
	@%p24 bra 	$L__BB0_44;
	ld.global.u32 	%r738, [%rd10];
	xor.b32  	%r1254, %r1254, %r738;
	ld.global.u32 	%r739, [%rd10+4];
	xor.b32  	%r1253, %r1253, %r739;
	ld.global.u32 	%r740, [%rd10+8];
	xor.b32  	%r1252, %r1252, %r740;
	ld.global.u32 	%r741, [%rd10+12];
	xor.b32  	%r1251, %r1251, %r741;
	ld.global.u32 	%r742, [%rd10+16];
	xor.b32  	%r1250, %r1250, %r742;
$L__BB0_44:
	and.b32  	%r744, %r734, 2;
	setp.eq.s32 	%p25, %r744, 0;
	@%p25 bra 	$L__BB0_46;
	ld.global.u32 	%r745, [%rd10+20];
	xor.b32  	%r1254, %r1254, %r745;
	ld.global.u32 	%r746, [%rd10+24];
	xor.b32  	%r1253, %r1253, %r746;
	ld.global.u32 	%r747, [%rd10+28];
	xor.b32  	%r1252, %r1252, %r747;
	ld.global.u32 	%r748, [%rd10+32];
	xor.b32  	%r1251, %r1251, %r748;
	ld.global.u32 	%r749, [%rd10+36];
	xor.b32  	%r1250, %r1250, %r749;
$L__BB0_46:
	and.b32  	%r751, %r734, 4;
	setp.eq.s32 	%p26, %r751, 0;
	@%p26 bra 	$L__BB0_48;
	ld.global.u32 	%r752, [%rd10+40];
	xor.b32  	%r1254, %r1254, %r752;
	ld.global.u32 	%r753, [%rd10+44];
	xor.b32  	%r1253, %r1253, %r753;
	ld.global.u32 	%r754, [%rd10+48];
	xor.b32  	%r1252, %r1252, %r754;
	ld.global.u32 	%r755, [%rd10+52];
	xor.b32  	%r1251, %r1251, %r755;
	ld.global.u32 	%r756, [%rd10+56];
	xor.b32  	%r1250, %r1250, %r756;
$L__BB0_48:
	and.b32  	%r758, %r734, 8;
	setp.eq.s32 	%p27, %r758, 0;
	@%p27 bra 	$L__BB0_50;
	ld.global.u32 	%r759, [%rd10+60];
	xor.b32  	%r1254, %r1254, %r759;
	ld.global.u32 	%r760, [%rd10+64];
	xor.b32  	%r1253, %r1253, %r760;
	ld.global.u32 	%r761, [%rd10+68];
	xor.b32  	%r1252, %r1252, %r761;
	ld.global.u32 	%r762, [%rd10+72];
	xor.b32  	%r1251, %r1251, %r762;
	ld.global.u32 	%r763, [%rd10+76];
	xor.b32  	%r1250, %r1250, %r763;
$L__BB0_50:
	and.b32  	%r765, %r734, 16;
	setp.eq.s32 	%p28, %r765, 0;
	@%p28 bra 	$L__BB0_52;
	ld.global.u32 	%r766, [%rd10+80];
	xor.b32  	%r1254, %r1254, %r766;
	ld.global.u32 	%r767, [%rd10+84];
	xor.b32  	%r1253, %r1253, %r767;
	ld.global.u32 	%r768, [%rd10+88];
	xor.b32  	%r1252, %r1252, %r768;
	ld.global.u32 	%r769, [%rd10+92];
	xor.b32  	%r1251, %r1251, %r769;
	ld.global.u32 	%r770, [%rd10+96];
	xor.b32  	%r1250, %r1250, %r770;
$L__BB0_52:
	and.b32  	%r772, %r734, 32;
	setp.eq.s32 	%p29, %r772, 0;
	@%p29 bra 	$L__BB0_54;
	ld.global.u32 	%r773, [%rd10+100];
	xor.b32  	%r1254, %r1254, %r773;
	ld.global.u32 	%r774, [%rd10+104];
	xor.b32  	%r1253, %r1253, %r774;
	ld.global.u32 	%r775, [%rd10+108];
	xor.b32  	%r1252, %r1252, %r775;
	ld.global.u32 	%r776, [%rd10+112];
	xor.b32  	%r1251, %r1251, %r776;
	ld.global.u32 	%r777, [%rd10+116];
	xor.b32  	%r1250, %r1250, %r777;
$L__BB0_54:
	and.b32  	%r779, %r734, 64;
	setp.eq.s32 	%p30, %r779, 0;
	@%p30 bra 	$L__BB0_56;
	ld.global.u32 	%r780, [%rd10+120];
	xor.b32  	%r1254, %r1254, %r780;
	ld.global.u32 	%r781, [%rd10+124];
	xor.b32  	%r1253, %r1253, %r781;
	ld.global.u32 	%r782, [%rd10+128];
	xor.b32  	%r1252, %r1252, %r782;
	ld.global.u32 	%r783, [%rd10+132];
	xor.b32  	%r1251, %r1251, %r783;
	ld.global.u32 	%r784, [%rd10+136];
	xor.b32  	%r1250, %r1250, %r784;
$L__BB0_56:
	and.b32  	%r786, %r734, 128;
	setp.eq.s32 	%p31, %r786, 0;
	@%p31 bra 	$L__BB0_58;
	ld.global.u32 	%r787, [%rd10+140];
	xor.b32  	%r1254, %r1254, %r787;
	ld.global.u32 	%r788, [%rd10+144];
	xor.b32  	%r1253, %r1253, %r788;
	ld.global.u32 	%r789, [%rd10+148];
	xor.b32  	%r1252, %r1252, %r789;
	ld.global.u32 	%r790, [%rd10+152];
	xor.b32  	%r1251, %r1251, %r790;
	ld.global.u32 	%r791, [%rd10+156];
	xor.b32  	%r1250, %r1250, %r791;
$L__BB0_58:
	and.b32  	%r793, %r734, 256;
	setp.eq.s32 	%p32, %r793, 0;
	@%p32 bra 	$L__BB0_60;
	ld.global.u32 	%r794, [%rd10+160];
	xor.b32  	%r1254, %r1254, %r794;
	ld.global.u32 	%r795, [%rd10+164];
	xor.b32  	%r1253, %r1253, %r795;
	ld.global.u32 	%r796, [%rd10+168];
	xor.b32  	%r1252, %r1252, %r796;
	ld.global.u32 	%r797, [%rd10+172];
	xor.b32  	%r1251, %r1251, %r797;
	ld.global.u32 	%r798, [%rd10+176];
	xor.b32  	%r1250, %r1250, %r798;
$L__BB0_60:
	and.b32  	%r800, %r734, 512;
	setp.eq.s32 	%p33, %r800, 0;
	@%p33 bra 	$L__BB0_62;
	ld.global.u32 	%r801, [%rd10+180];
	xor.b32  	%r1254, %r1254, %r801;
	ld.global.u32 	%r802, [%rd10+184];
	xor.b32  	%r1253, %r1253, %r802;
	ld.global.u32 	%r803, [%rd10+188];
	xor.b32  	%r1252, %r1252, %r803;
	ld.global.u32 	%r804, [%rd10+192];
	xor.b32  	%r1251, %r1251, %r804;
	ld.global.u32 	%r805, [%rd10+196];
	xor.b32  	%r1250, %r1250, %r805;
$L__BB0_62:
	and.b32  	%r807, %r734, 1024;
	setp.eq.s32 	%p34, %r807, 0;
	@%p34 bra 	$L__BB0_64;
	ld.global.u32 	%r808, [%rd10+200];
	xor.b32  	%r1254, %r1254, %r808;
	ld.global.u32 	%r809, [%rd10+204];
	xor.b32  	%r1253, %r1253, %r809;
	ld.global.u32 	%r810, [%rd10+208];
	xor.b32  	%r1252, %r1252, %r810;
	ld.global.u32 	%r811, [%rd10+212];
	xor.b32  	%r1251, %r1251, %r811;
	ld.global.u32 	%r812, [%rd10+216];
	xor.b32  	%r1250, %r1250, %r812;
$L__BB0_64:
	and.b32  	%r814, %r734, 2048;
	setp.eq.s32 	%p35, %r814, 0;
	@%p35 bra 	$L__BB0_66;
	ld.global.u32 	%r815, [%rd10+220];
	xor.b32  	%r1254, %r1254, %r815;
	ld.global.u32 	%r816, [%rd10+224];
	xor.b32  	%r1253, %r1253, %r816;
	ld.global.u32 	%r817, [%rd10+228];
	xor.b32  	%r1252, %r1252, %r817;
	ld.global.u32 	%r818, [%rd10+232];
	xor.b32  	%r1251, %r1251, %r818;
	ld.global.u32 	%r819, [%rd10+236];
	xor.b32  	%r1250, %r1250, %r819;
$L__BB0_66:
	and.b32  	%r821, %r734, 4096;
	setp.eq.s32 	%p36, %r821, 0;
	@%p36 bra 	$L__BB0_68;
	ld.global.u32 	%r822, [%rd10+240];
	xor.b32  	%r1254, %r1254, %r822;
	ld.global.u32 	%r823, [%rd10+244];
	xor.b32  	%r1253, %r1253, %r823;
	ld.global.u32 	%r824, [%rd10+248];
	xor.b32  	%r1252, %r1252, %r824;
	ld.global.u32 	%r825, [%rd10+252];
	xor.b32  	%r1251, %r1251, %r825;
	ld.global.u32 	%r826, [%rd10+256];
	xor.b32  	%r1250, %r1250, %r826;
$L__BB0_68:
	and.b32  	%r828, %r734, 8192;
	setp.eq.s32 	%p37, %r828, 0;
	@%p37 bra 	$L__BB0_70;
	ld.global.u32 	%r829, [%rd10+260];
	xor.b32  	%r1254, %r1254, %r829;
	ld.global.u32 	%r830, [%rd10+264];
	xor.b32  	%r1253, %r1253, %r830;
	ld.global.u32 	%r831, [%rd10+268];
	xor.b32  	%r1252, %r1252, %r831;
	ld.global.u32 	%r832, [%rd10+272];
	xor.b32  	%r1251, %r1251, %r832;
	ld.global.u32 	%r833, [%rd10+276];
	xor.b32  	%r1250, %r1250, %r833;
$L__BB0_70:
	and.b32  	%r835, %r734, 16384;
	setp.eq.s32 	%p38, %r835, 0;
	@%p38 bra 	$L__BB0_72;
	ld.global.u32 	%r836, [%rd10+280];
	xor.b32  	%r1254, %r1254, %r836;
	ld.global.u32 	%r837, [%rd10+284];
	xor.b32  	%r1253, %r1253, %r837;
	ld.global.u32 	%r838, [%rd10+288];
	xor.b32  	%r1252, %r1252, %r838;
	ld.global.u32 	%r839, [%rd10+292];
	xor.b32  	%r1251, %r1251, %r839;
	ld.global.u32 	%r840, [%rd10+296];
	xor.b32  	%r1250, %r1250, %r840;
$L__BB0_72:
	and.b32  	%r842, %r734, 32768;
	setp.eq.s32 	%p39, %r842, 0;
	@%p39 bra 	$L__BB0_74;
	ld.global.u32 	%r843, [%rd10+300];
	xor.b32  	%r1254, %r1254, %r843;
	ld.global.u32 	%r844, [%rd10+304];
	xor.b32  	%r1253, %r1253, %r844;
	ld.global.u32 	%r845, [%rd10+308];
	xor.b32  	%r1252, %r1252, %r845;
	ld.global.u32 	%r846, [%rd10+312];
	xor.b32  	%r1251, %r1251, %r846;
	ld.global.u32 	%r847, [%rd10+316];
	xor.b32  	%r1250, %r1250, %r847;
$L__BB0_74:
	add.s32 	%r1249, %r1249, 16;
	setp.ne.s32 	%p40, %r1249, 32;
	@%p40 bra 	$L__BB0_42;
	mad.lo.s32 	%r848, %r1243, -31, %r186;
	add.s32 	%r1243, %r848, 1;
	setp.ne.s32 	%p41, %r1243, 5;
	@%p41 bra 	$L__BB0_41;
	st.local.u32 	[%rd4+4], %r1254;
	st.local.v2.u32 	[%rd4+8], {%r1253, %r1252};
	st.local.v2.u32 	[%rd4+16], {%r1251, %r1250};
	setp.ne.s64 	%p42, %rd7, 3;
	@%p42 bra 	$L__BB0_114;
	mov.b32 	%r1342, 0;
	mov.u32 	%r1343, %r1342;
	mov.u32 	%r1344, %r1342;
	mov.u32 	%r1345, %r1342;
	mov.u32 	%r1346, %r1342;
	mov.u32 	%r1335, %r1342;
$L__BB0_78:
	mul.wide.u32 	%rd28, %r1335, 4;
	add.s64 	%rd29, %rd4, %rd28;
	ld.local.u32 	%r361, [%rd29+4];
	shl.b32 	%r362, %r1335, 5;
	mov.b32 	%r1341, 0;
$L__BB0_79:
	.pragma "nounroll";
	shr.u32 	%r851, %r361, %r1341;
	and.b32  	%r852, %r851, 1;
	setp.eq.b32 	%p43, %r852, 1;
	not.pred 	%p44, %p43;
	add.s32 	%r853, %r362, %r1341;
	mul.lo.s32 	%r854, %r853, 5;
	mul.wide.u32 	%rd30, %r854, 4;
	add.s64 	%rd11, %rd8, %rd30;
	@%p44 bra 	$L__BB0_81;
	ld.global.u32 	%r855, [%rd11];
	xor.b32  	%r1346, %r1346, %r855;
	ld.global.u32 	%r856, [%rd11+4];
	xor.b32  	%r1345, %r1345, %r856;
	ld.global.u32 	%r857, [%rd11+8];
	xor.b32  	%r1344, %r1344, %r857;
	ld.global.u32 	%r858, [%rd11+12];
	xor.b32  	%r1343, %r1343, %r858;
	ld.global.u32 	%r859, [%rd11+16];
	xor.b32  	%r1342, %r1342, %r859;
$L__BB0_81:
	and.b32  	%r861, %r851, 2;
	setp.eq.s32 	%p45, %r861, 0;
	@%p45 bra 	$L__BB0_83;
	ld.global.u32 	%r862, [%rd11+20];
	xor.b32  	%r1346, %r1346, %r862;
	ld.global.u32 	%r863, [%rd11+24];
	xor.b32  	%r1345, %r1345, %r863;
	ld.global.u32 	%r864, [%rd11+28];
	xor.b32  	%r1344, %r1344, %r864;
	ld.global.u32 	%r865, [%rd11+32];
	xor.b32  	%r1343, %r1343, %r865;
	ld.global.u32 	%r866, [%rd11+36];
	xor.b32  	%r1342, %r1342, %r866;
$L__BB0_83:
	and.b32  	%r868, %r851, 4;
	setp.eq.s32 	%p46, %r868, 0;
	@%p46 bra 	$L__BB0_85;
	ld.global.u32 	%r869, [%rd11+40];
	xor.b32  	%r1346, %r1346, %r869;
	ld.global.u32 	%r870, [%rd11+44];
	xor.b32  	%r1345, %r1345, %r870;
	ld.global.u32 	%r871, [%rd11+48];
	xor.b32  	%r1344, %r1344, %r871;
	ld.global.u32 	%r872, [%rd11+52];
	xor.b32  	%r1343, %r1343, %r872;
	ld.global.u32 	%r873, [%rd11+56];
	xor.b32  	%r1342, %r1342, %r873;
$L__BB0_85:
	and.b32  	%r875, %r851, 8;
	setp.eq.s32 	%p47, %r875, 0;
	@%p47 bra 	$L__BB0_87;
	ld.global.u32 	%r876, [%rd11+60];
	xor.b32  	%r1346, %r1346, %r876;
	ld.global.u32 	%r877, [%rd11+64];
	xor.b32  	%r1345, %r1345, %r877;
	ld.global.u32 	%r878, [%rd11+68];
	xor.b32  	%r1344, %r1344, %r878;
	ld.global.u32 	%r879, [%rd11+72];
	xor.b32  	%r1343, %r1343, %r879;
	ld.global.u32 	%r880, [%rd11+76];
	xor.b32  	%r1342, %r1342, %r880;
$L__BB0_87:
	and.b32  	%r882, %r851, 16;
	setp.eq.s32 	%p48, %r882, 0;
	@%p48 bra 	$L__BB0_89;
	ld.global.u32 	%r883, [%rd11+80];
	xor.b32  	%r1346, %r1346, %r883;
	ld.global.u32 	%r884, [%rd11+84];
	xor.b32  	%r1345, %r1345, %r884;
	ld.global.u32 	%r885, [%rd11+88];
	xor.b32  	%r1344, %r1344, %r885;
	ld.global.u32 	%r886, [%rd11+92];
	xor.b32  	%r1343, %r1343, %r886;
	ld.global.u32 	%r887, [%rd11+96];
	xor.b32  	%r1342, %r1342, %r887;
$L__BB0_89:
	and.b32  	%r889, %r851, 32;
	setp.eq.s32 	%p49, %r889, 0;
	@%p49 bra 	$L__BB0_91;
	ld.global.u32 	%r890, [%rd11+100];
	xor.b32  	%r1346, %r1346, %r890;
	ld.global.u32 	%r891, [%rd11+104];
	xor.b32  	%r1345, %r1345, %r891;
	ld.global.u32 	%r892, [%rd11+108];
	xor.b32  	%r1344, %r1344, %r892;
	ld.global.u32 	%r893, [%rd11+112];
	xor.b32  	%r1343, %r1343, %r893;
	ld.global.u32 	%r894, [%rd11+116];
	xor.b32  	%r1342, %r1342, %r894;
$L__BB0_91:
	and.b32  	%r896, %r851, 64;
	setp.eq.s32 	%p50, %r896, 0;
	@%p50 bra 	$L__BB0_93;
	ld.global.u32 	%r897, [%rd11+120];
	xor.b32  	%r1346, %r1346, %r897;
	ld.global.u32 	%r898, [%rd11+124];
	xor.b32  	%r1345, %r1345, %r898;
	ld.global.u32 	%r899, [%rd11+128];
	xor.b32  	%r1344, %r1344, %r899;
	ld.global.u32 	%r900, [%rd11+132];
	xor.b32  	%r1343, %r1343, %r900;
	ld.global.u32 	%r901, [%rd11+136];
	xor.b32  	%r1342, %r1342, %r901;
$L__BB0_93:
	and.b32  	%r903, %r851, 128;
	setp.eq.s32 	%p51, %r903, 0;
	@%p51 bra 	$L__BB0_95;
	ld.global.u32 	%r904, [%rd11+140];
	xor.b32  	%r1346, %r1346, %r904;
	ld.global.u32 	%r905, [%rd11+144];
	xor.b32  	%r1345, %r1345, %r905;
	ld.global.u32 	%r906, [%rd11+148];
	xor.b32  	%r1344, %r1344, %r906;
	ld.global.u32 	%r907, [%rd11+152];
	xor.b32  	%r1343, %r1343, %r907;
	ld.global.u32 	%r908, [%rd11+156];
	xor.b32  	%r1342, %r1342, %r908;
$L__BB0_95:
	and.b32  	%r910, %r851, 256;
	setp.eq.s32 	%p52, %r910, 0;
	@%p52 bra 	$L__BB0_97;
	ld.global.u32 	%r911, [%rd11+160];
	xor.b32  	%r1346, %r1346, %r911;
	ld.global.u32 	%r912, [%rd11+164];
	xor.b32  	%r1345, %r1345, %r912;
	ld.global.u32 	%r913, [%rd11+168];
	xor.b32  	%r1344, %r1344, %r913;
	ld.global.u32 	%r914, [%rd11+172];
	xor.b32  	%r1343, %r1343, %r914;
	ld.global.u32 	%r915, [%rd11+176];
	xor.b32  	%r1342, %r1342, %r915;
$L__BB0_97:
	and.b32  	%r917, %r851, 512;
	setp.eq.s32 	%p53, %r917, 0;
	@%p53 bra 	$L__BB0_99;
	ld.global.u32 	%r918, [%rd11+180];
	xor.b32  	%r1346, %r1346, %r918;
	ld.global.u32 	%r919, [%rd11+184];
	xor.b32  	%r1345, %r1345, %r919;
	ld.global.u32 	%r920, [%rd11+188];
	xor.b32  	%r1344, %r1344, %r920;
	ld.global.u32 	%r921, [%rd11+192];
	xor.b32  	%r1343, %r1343, %r921;
	ld.global.u32 	%r922, [%rd11+196];
	xor.b32  	%r1342, %r1342, %r922;
$L__BB0_99:
	and.b32  	%r924, %r851, 1024;
	setp.eq.s32 	%p54, %r924, 0;
	@%p54 bra 	$L__BB0_101;
	ld.global.u32 	%r925, [%rd11+200];
	xor.b32  	%r1346, %r1346, %r925;
	ld.global.u32 	%r926, [%rd11+204];
	xor.b32  	%r1345, %r1345, %r926;
	ld.global.u32 	%r927, [%rd11+208];
	xor.b32  	%r1344, %r1344, %r927;
	ld.global.u32 	%r928, [%rd11+212];
	xor.b32  	%r1343, %r1343, %r928;
	ld.global.u32 	%r929, [%rd11+216];
	xor.b32  	%r1342, %r1342, %r929;
$L__BB0_101:
	and.b32  	%r931, %r851, 2048;
	setp.eq.s32 	%p55, %r931, 0;
	@%p55 bra 	$L__BB0_103;
	ld.global.u32 	%r932, [%rd11+220];
	xor.b32  	%r1346, %r1346, %r932;
	ld.global.u32 	%r933, [%rd11+224];
	xor.b32  	%r1345, %r1345, %r933;
	ld.global.u32 	%r934, [%rd11+228];
	xor.b32  	%r1344, %r1344, %r934;
	ld.global.u32 	%r935, [%rd11+232];
	xor.b32  	%r1343, %r1343, %r935;
	ld.global.u32 	%r936, [%rd11+236];
	xor.b32  	%r1342, %r1342, %r936;
$L__BB0_103:
	and.b32  	%r938, %r851, 4096;
	setp.eq.s32 	%p56, %r938, 0;
	@%p56 bra 	$L__BB0_105;
	ld.global.u32 	%r939, [%rd11+240];
	xor.b32  	%r1346, %r1346, %r939;
	ld.global.u32 	%r940, [%rd11+244];
	xor.b32  	%r1345, %r1345, %r940;
	ld.global.u32 	%r941, [%rd11+248];
	xor.b32  	%r1344, %r1344, %r941;
	ld.global.u32 	%r942, [%rd11+252];
	xor.b32  	%r1343, %r1343, %r942;
	ld.global.u32 	%r943, [%rd11+256];
	xor.b32  	%r1342, %r1342, %r943;
$L__BB0_105:
	and.b32  	%r945, %r851, 8192;
	setp.eq.s32 	%p57, %r945, 0;
	@%p57 bra 	$L__BB0_107;
	ld.global.u32 	%r946, [%rd11+260];
	xor.b32  	%r1346, %r1346, %r946;
	ld.global.u32 	%r947, [%rd11+264];
	xor.b32  	%r1345, %r1345, %r947;
	ld.global.u32 	%r948, [%rd11+268];
	xor.b32  	%r1344, %r1344, %r948;
	ld.global.u32 	%r949, [%rd11+272];
	xor.b32  	%r1343, %r1343, %r949;
	ld.global.u32 	%r950, [%rd11+276];
	xor.b32  	%r1342, %r1342, %r950;
$L__BB0_107:
	and.b32  	%r952, %r851, 16384;
	setp.eq.s32 	%p58, %r952, 0;
	@%p58 bra 	$L__BB0_109;
	ld.global.u32 	%r953, [%rd11+280];
	xor.b32  	%r1346, %r1346, %r953;
	ld.global.u32 	%r954, [%rd11+284];
	xor.b32  	%r1345, %r1345, %r954;
	ld.global.u32 	%r955, [%rd11+288];
	xor.b32  	%r1344, %r1344, %r955;
	ld.global.u32 	%r956, [%rd11+292];
	xor.b32  	%r1343, %r1343, %r956;
	ld.global.u32 	%r957, [%rd11+296];
	xor.b32  	%r1342, %r1342, %r957;
$L__BB0_109:
	and.b32  	%r959, %r851, 32768;
	setp.eq.s32 	%p59, %r959, 0;
	@%p59 bra 	$L__BB0_111;
	ld.global.u32 	%r960, [%rd11+300];
	xor.b32  	%r1346, %r1346, %r960;
	ld.global.u32 	%r961, [%rd11+304];
	xor.b32  	%r1345, %r1345, %r961;
	ld.global.u32 	%r962, [%rd11+308];
	xor.b32  	%r1344, %r1344, %r962;
	ld.global.u32 	%r963, [%rd11+312];
	xor.b32  	%r1343, %r1343, %r963;
	ld.global.u32 	%r964, [%rd11+316];
	xor.b32  	%r1342, %r1342, %r964;
$L__BB0_111:
	add.s32 	%r1341, %r1341, 16;
	setp.ne.s32 	%p60, %r1341, 32;
	@%p60 bra 	$L__BB0_79;
	mad.lo.s32 	%r965, %r1335, -31, %r362;
	add.s32 	%r1335, %r965, 1;
	setp.ne.s32 	%p61, %r1335, 5;
	@%p61 bra 	$L__BB0_78;
	st.local.u32 	[%rd4+4], %r1346;
	st.local.v2.u32 	[%rd4+8], {%r1345, %r1344};
	st.local.v2.u32 	[%rd4+16], {%r1343, %r1342};
$L__BB0_114:
	shr.u64 	%rd71, %rd6, 2;
	add.s32 	%r1145, %r1145, 1;
	setp.gt.u64 	%p62, %rd6, 3;
	@%p62 bra 	$L__BB0_2;
$L__BB0_115:
	setp.ne.s32 	%p63, %r1, 0;
	mov.b32 	%r966, 0;
	st.local.v2.u32 	[%rd4+24], {%r966, %r966};
	st.local.u32 	[%rd4+32], %r966;
	mov.b64 	%rd31, 0;
	st.local.u64 	[%rd4+40], %rd31;
	@%p63 bra 	$L__BB0_117;
	mov.b32 	%r967, 1065353216;
	st.global.u32 	[%rd1], %r967;
	st.global.u32 	[%rd1+4], %r967;
	st.global.u32 	[%rd1+8], %r967;
	st.global.u32 	[%rd1+12], %r967;
	st.global.u32 	[%rd1+16], %r967;
	st.global.u32 	[%rd1+20], %r967;
	mov.b32 	%r968, 0;
	st.shared.u32 	[_ZZ6kernelILi128EEvPfS0_S0_lE9prev_loss], %r968;
$L__BB0_117:
	shl.b32 	%r970, %r1, 2;
	mov.u32 	%r971, _ZZ6kernelILi128EEvPfS0_S0_lE7indices;
	add.s32 	%r532, %r971, %r970;
	mov.u32 	%r972, _ZZ6kernelILi128EEvPfS0_S0_lE9residuals;
	add.s32 	%r533, %r972, %r970;
	mov.u32 	%r973, _ZZ6kernelILi128EEvPfS0_S0_lE14residuals_copy;
	add.s32 	%r534, %r973, %r970;
	mul.wide.u32 	%rd32, %r1, 4;
	add.s64 	%rd13, %rd3, %rd32;
	mov.b32 	%r1422, -1;
$L__BB0_118:
	ld.param.u64 	%rd70, [_Z6kernelILi128EEvPfS0_S0_l_param_1];
	bar.sync 	0;
	ld.local.v2.u32 	{%r977, %r978}, [%rd4];
	shr.u32 	%r979, %r978, 2;
	xor.b32  	%r980, %r979, %r978;
	ld.local.v2.u32 	{%r981, %r982}, [%rd4+8];
	ld.local.v2.u32 	{%r983, %r984}, [%rd4+16];
	st.local.v2.u32 	[%rd4+8], {%r982, %r983};
	shl.b32 	%r985, %r984, 4;
	shl.b32 	%r986, %r980, 1;
	xor.b32  	%r987, %r986, %r985;
	xor.b32  	%r988, %r987, %r980;
	xor.b32  	%r989, %r988, %r984;
	st.local.v2.u32 	[%rd4+16], {%r984, %r989};
	add.s32 	%r990, %r977, 362437;
	st.local.v2.u32 	[%rd4], {%r990, %r981};
	add.s32 	%r991, %r989, %r990;
	cvt.rn.f32.u32 	%f38, %r991;
	fma.rn.f32 	%f39, %f38, 0f2F800000, 0f2F000000;
	mul.f32 	%f40, %f39, 0f447A0000;
	cvt.rzi.s32.f32 	%r992, %f40;
	st.shared.u32 	[%r532], %r992;
	cvta.to.global.u64 	%rd33, %rd70;
	mul.wide.s32 	%rd34, %r992, 4;
	add.s64 	%rd35, %rd33, %rd34;
	mul.lo.s32 	%r993, %r992, 6;
	ld.global.f32 	%f41, [%rd35];
	mul.wide.s32 	%rd36, %r993, 4;
	add.s64 	%rd37, %rd2, %rd36;
	ld.global.f32 	%f42, [%rd37];
	ld.global.f32 	%f43, [%rd1];
	mul.f32 	%f44, %f42, %f43;
	sub.f32 	%f45, %f44, %f41;
	ld.global.f32 	%f46, [%rd37+4];
	ld.global.f32 	%f47, [%rd1+4];
	fma.rn.f32 	%f48, %f46, %f47, %f45;
	ld.global.f32 	%f49, [%rd37+8];
	ld.global.f32 	%f50, [%rd1+8];
	fma.rn.f32 	%f51, %f49, %f50, %f48;
	ld.global.f32 	%f52, [%rd37+12];
	ld.global.f32 	%f53, [%rd1+12];
	fma.rn.f32 	%f54, %f52, %f53, %f51;
	ld.global.f32 	%f55, [%rd37+16];
	ld.global.f32 	%f56, [%rd1+16];
	fma.rn.f32 	%f57, %f55, %f56, %f54;
	ld.global.f32 	%f58, [%rd37+20];
	ld.global.f32 	%f59, [%rd1+20];
	fma.rn.f32 	%f60, %f58, %f59, %f57;
	st.shared.f32 	[%r533], %f60;
	bar.sync 	0;
	add.s32 	%r1424, %r972, 32;
	add.s32 	%r1423, %r971, 32;
	mov.b32 	%r1425, 0;
$L__BB0_119:
	ld.shared.f32 	%f1, [%r1424+-28];
	ld.shared.f32 	%f2, [%r1424+-32];
	setp.geu.f32 	%p64, %f1, %f2;
	@%p64 bra 	$L__BB0_121;
	st.shared.f32 	[%r1424+-28], %f2;
	st.shared.f32 	[%r1424+-32], %f1;
	ld.shared.u32 	%r996, [%r1423+-28];
	ld.shared.u32 	%r997, [%r1423+-32];
	st.shared.u32 	[%r1423+-28], %r997;
	st.shared.u32 	[%r1423+-32], %r996;
$L__BB0_121:
	ld.shared.f32 	%f3, [%r1424+-20];
	ld.shared.f32 	%f4, [%r1424+-24];
	setp.geu.f32 	%p65, %f3, %f4;
	@%p65 bra 	$L__BB0_123;
	st.shared.f32 	[%r1424+-20], %f4;
	st.shared.f32 	[%r1424+-24], %f3;
	ld.shared.u32 	%r998, [%r1423+-20];
	ld.shared.u32 	%r999, [%r1423+-24];
	st.shared.u32 	[%r1423+-20], %r999;
	st.shared.u32 	[%r1423+-24], %r998;
$L__BB0_123:
	ld.shared.f32 	%f5, [%r1424+-12];
	ld.shared.f32 	%f6, [%r1424+-16];
	setp.geu.f32 	%p66, %f5, %f6;
	@%p66 bra 	$L__BB0_125;
	st.shared.f32 	[%r1424+-12], %f6;
	st.shared.f32 	[%r1424+-16], %f5;
	ld.shared.u32 	%r1000, [%r1423+-12];
	ld.shared.u32 	%r1001, [%r1423+-16];
	st.shared.u32 	[%r1423+-12], %r1001;
	st.shared.u32 	[%r1423+-16], %r1000;
$L__BB0_125:
	ld.shared.f32 	%f7, [%r1424+-4];
	ld.shared.f32 	%f8, [%r1424+-8];
	setp.geu.f32 	%p67, %f7, %f8;
	@%p67 bra 	$L__BB0_127;
	st.shared.f32 	[%r1424+-4], %f8;
	st.shared.f32 	[%r1424+-8], %f7;
	ld.shared.u32 	%r1002, [%r1423+-4];
	ld.shared.u32 	%r1003, [%r1423+-8];
	st.shared.u32 	[%r1423+-4], %r1003;
	st.shared.u32 	[%r1423+-8], %r1002;
$L__BB0_127:
	ld.shared.f32 	%f9, [%r1424+4];
	ld.shared.f32 	%f10, [%r1424];
	setp.geu.f32 	%p68, %f9, %f10;
	@%p68 bra 	$L__BB0_129;
	st.shared.f32 	[%r1424+4], %f10;
	st.shared.f32 	[%r1424], %f9;
	ld.shared.u32 	%r1004, [%r1423+4];
	ld.shared.u32 	%r1005, [%r1423];
	st.shared.u32 	[%r1423+4], %r1005;
	st.shared.u32 	[%r1423], %r1004;
$L__BB0_129:
	ld.shared.f32 	%f11, [%r1424+12];
	ld.shared.f32 	%f12, [%r1424+8];
	setp.geu.f32 	%p69, %f11, %f12;
	@%p69 bra 	$L__BB0_131;
	st.shared.f32 	[%r1424+12], %f12;
	st.shared.f32 	[%r1424+8], %f11;
	ld.shared.u32 	%r1006, [%r1423+12];
	ld.shared.u32 	%r1007, [%r1423+8];
	st.shared.u32 	[%r1423+12], %r1007;
	st.shared.u32 	[%r1423+8], %r1006;
$L__BB0_131:
	ld.shared.f32 	%f13, [%r1424+20];
	ld.shared.f32 	%f14, [%r1424+16];
	setp.geu.f32 	%p70, %f13, %f14;
	@%p70 bra 	$L__BB0_133;
	st.shared.f32 	[%r1424+20], %f14;
	st.shared.f32 	[%r1424+16], %f13;
	ld.shared.u32 	%r1008, [%r1423+20];
	ld.shared.u32 	%r1009, [%r1423+16];
	st.shared.u32 	[%r1423+20], %r1009;
	st.shared.u32 	[%r1423+16], %r1008;
$L__BB0_133:
	ld.shared.f32 	%f15, [%r1424+28];
	ld.shared.f32 	%f16, [%r1424+24];
	setp.geu.f32 	%p71, %f15, %f16;
	@%p71 bra 	$L__BB0_135;
	st.shared.f32 	[%r1424+28], %f16;
	st.shared.f32 	[%r1424+24], %f15;
	ld.shared.u32 	%r1010, [%r1423+28];
	ld.shared.u32 	%r1011, [%r1423+24];
	st.shared.u32 	[%r1423+28], %r1011;
	st.shared.u32 	[%r1423+24], %r1010;
$L__BB0_135:
	add.s32 	%r539, %r1425, 16;
	add.s32 	%r1012, %r1425, 1;
	add.s32 	%r1424, %r1424, 64;
	add.s32 	%r1423, %r1423, 64;
	setp.lt.u32 	%p72, %r1012, 112;
	mov.u32 	%r1425, %r539;
	@%p72 bra 	$L__BB0_119;
	mov.b32 	%r1426, 2;
$L__BB0_137:
	mov.u32 	%r542, %r1426;
	bar.sync 	0;
	shl.b32 	%r1426, %r542, 1;
	add.s32 	%r1014, %r1426, -1;
	and.b32  	%r1015, %r1014, %r1;
	setp.ne.s32 	%p73, %r1015, 0;
	@%p73 bra 	$L__BB0_166;
	add.s32 	%r544, %r542, %r1;
	setp.gt.u32 	%p74, %r544, 127;
	@%p74 bra 	$L__BB0_167;
	add.s32 	%r1017, %r544, %r542;
	min.u32 	%r545, %r1017, 128;
	mov.b32 	%r1427, 0;
	mov.u32 	%r1428, %r1;
	mov.u32 	%r1429, %r544;
	mov.u32 	%r1430, %r1;
$L__BB0_140:
	mov.u32 	%r547, %r1428;
	mov.u32 	%r546, %r1427;
	add.s32 	%r1428, %r547, 1;
	shl.b32 	%r1018, %r1430, 2;
	add.s32 	%r1020, %r972, %r1018;
	ld.shared.f32 	%f17, [%r1020];
	shl.b32 	%r1021, %r1429, 2;
	add.s32 	%r1022, %r972, %r1021;
	ld.shared.f32 	%f18, [%r1022];
	setp.geu.f32 	%p75, %f17, %f18;
	@%p75 bra 	$L__BB0_142;
	shl.b32 	%r1029, %r547, 2;
	mov.u32 	%r1030, _ZZ6kernelILi128EEvPfS0_S0_lE14residuals_copy;
	add.s32 	%r1031, %r1030, %r1029;
	st.shared.f32 	[%r1031], %f17;
	mov.u32 	%r1033, _ZZ6kernelILi128EEvPfS0_S0_lE7indices;
	add.s32 	%r1034, %r1033, %r1018;
	ld.shared.u32 	%r1035, [%r1034];
	mul.wide.u32 	%rd40, %r547, 4;
	add.s64 	%rd41, %rd3, %rd40;
	st.local.u32 	[%rd41], %r1035;
	add.s32 	%r1430, %r1430, 1;
	bra.uni 	$L__BB0_143;
$L__BB0_142:
	shl.b32 	%r1023, %r546, 2;
	add.s32 	%r1024, %r534, %r1023;
	st.shared.f32 	[%r1024], %f18;
	mov.u32 	%r1026, _ZZ6kernelILi128EEvPfS0_S0_lE7indices;
	add.s32 	%r1027, %r1026, %r1021;
	ld.shared.u32 	%r1028, [%r1027];
	mul.wide.u32 	%rd38, %r547, 4;
	add.s64 	%rd39, %rd3, %rd38;
	st.local.u32 	[%rd39], %r1028;
	add.s32 	%r1429, %r1429, 1;
$L__BB0_143:
	setp.ne.s32 	%p76, %r1430, %r544;
	setp.ne.s32 	%p77, %r1429, %r545;
	and.pred  	%p78, %p76, %p77;
	add.s32 	%r1427, %r546, 1;
	@%p78 bra 	$L__BB0_140;
	setp.eq.s32 	%p79, %r1430, %r544;
	@%p79 bra 	$L__BB0_159;
	setp.le.s32 	%p80, %r544, %r1430;
	@%p80 bra 	$L__BB0_152;
	sub.s32 	%r556, %r545, %r544;
	sub.s32 	%r1037, %r544, %r1430;
	and.b32  	%r557, %r1037, 3;
	setp.eq.s32 	%p81, %r557, 0;
	mov.u32 	%r1433, %r544;
	@%p81 bra 	$L__BB0_150;
	add.s32 	%r558, %r544, -1;
	shl.b32 	%r1038, %r542, 2;
	add.s32 	%r559, %r533, %r1038;
	ld.shared.f32 	%f61, [%r559+-4];
	shl.b32 	%r1039, %r556, 2;
	add.s32 	%r560, %r559, %r1039;
	st.shared.f32 	[%r560+-4], %f61;
	add.s32 	%r561, %r532, %r1038;
	ld.shared.u32 	%r1040, [%r561+-4];
	add.s32 	%r562, %r561, %r1039;
	st.shared.u32 	[%r562+-4], %r1040;
	setp.eq.s32 	%p82, %r557, 1;
	mov.u32 	%r1433, %r558;
	@%p82 bra 	$L__BB0_150;
	add.s32 	%r1433, %r558, -1;
	ld.shared.f32 	%f62, [%r559+-8];
	st.shared.f32 	[%r560+-8], %f62;
	ld.shared.u32 	%r1041, [%r561+-8];
	st.shared.u32 	[%r562+-8], %r1041;
	setp.eq.s32 	%p83, %r557, 2;
	@%p83 bra 	$L__BB0_150;
	add.s32 	%r1433, %r558, -2;
	ld.shared.f32 	%f63, [%r559+-12];
	st.shared.f32 	[%r560+-12], %f63;
	ld.shared.u32 	%r1042, [%r561+-12];
	st.shared.u32 	[%r562+-12], %r1042;
$L__BB0_150:
	sub.s32 	%r1043, %r1430, %r544;
	setp.gt.u32 	%p84, %r1043, -4;
	@%p84 bra 	$L__BB0_152;
$L__BB0_151:
	shl.b32 	%r1044, %r1433, 2;
	add.s32 	%r1046, %r972, %r1044;
	ld.shared.f32 	%f64, [%r1046+-4];
	shl.b32 	%r1047, %r556, 2;
	add.s32 	%r1048, %r1046, %r1047;
	st.shared.f32 	[%r1048+-4], %f64;
	mov.u32 	%r1049, _ZZ6kernelILi128EEvPfS0_S0_lE7indices;
	add.s32 	%r1050, %r1049, %r1044;
	ld.shared.u32 	%r1051, [%r1050+-4];
	add.s32 	%r1052, %r1050, %r1047;
	st.shared.u32 	[%r1052+-4], %r1051;
	ld.shared.f32 	%f65, [%r1046+-8];
	st.shared.f32 	[%r1048+-8], %f65;
	ld.shared.u32 	%r1053, [%r1050+-8];
	st.shared.u32 	[%r1052+-8], %r1053;
	ld.shared.f32 	%f66, [%r1046+-12];
	st.shared.f32 	[%r1048+-12], %f66;
	ld.shared.u32 	%r1054, [%r1050+-12];
	st.shared.u32 	[%r1052+-12], %r1054;
	add.s32 	%r1433, %r1433, -4;
	ld.shared.f32 	%f67, [%r1046+-16];
	st.shared.f32 	[%r1048+-16], %f67;
	ld.shared.u32 	%r1055, [%r1050+-16];
	st.shared.u32 	[%r1052+-16], %r1055;
	setp.gt.s32 	%p85, %r1433, %r1430;
	@%p85 bra 	$L__BB0_151;
$L__BB0_152:
	setp.gt.u32 	%p86, %r1, %r547;
	@%p86 bra 	$L__BB0_166;
	and.b32  	%r573, %r546, 3;
	setp.eq.s32 	%p87, %r573, 3;
	mov.u32 	%r1436, %r1;
	@%p87 bra 	$L__BB0_157;
	add.s32 	%r1436, %r1, 1;
	ld.shared.f32 	%f68, [%r534];
	st.shared.f32 	[%r533], %f68;
	ld.local.u32 	%r1056, [%rd13];
	st.shared.u32 	[%r532], %r1056;
	setp.eq.s32 	%p88, %r573, 0;
	@%p88 bra 	$L__BB0_157;
	add.s32 	%r1436, %r1, 2;
	ld.shared.f32 	%f69, [%r534+4];
	st.shared.f32 	[%r533+4], %f69;
	ld.local.u32 	%r1057, [%rd13+4];
	st.shared.u32 	[%r532+4], %r1057;
	setp.eq.s32 	%p89, %r573, 1;
	@%p89 bra 	$L__BB0_157;
	add.s32 	%r1436, %r1, 3;
	ld.shared.f32 	%f70, [%r534+8];
	st.shared.f32 	[%r533+8], %f70;
	ld.local.u32 	%r1058, [%rd13+8];
	st.shared.u32 	[%r532+8], %r1058;
$L__BB0_157:
	setp.lt.u32 	%p90, %r546, 3;
	@%p90 bra 	$L__BB0_166;
$L__BB0_158:
	shl.b32 	%r1059, %r1436, 2;
	mov.u32 	%r1060, _ZZ6kernelILi128EEvPfS0_S0_lE14residuals_copy;
	add.s32 	%r1061, %r1060, %r1059;
	ld.shared.f32 	%f71, [%r1061];
	add.s32 	%r1063, %r972, %r1059;
	st.shared.f32 	[%r1063], %f71;
	mul.wide.u32 	%rd42, %r1436, 4;
	add.s64 	%rd43, %rd3, %rd42;
	ld.local.u32 	%r1064, [%rd43];
	mov.u32 	%r1065, _ZZ6kernelILi128EEvPfS0_S0_lE7indices;
	add.s32 	%r1066, %r1065, %r1059;
	st.shared.u32 	[%r1066], %r1064;
	ld.shared.f32 	%f72, [%r1061+4];
	st.shared.f32 	[%r1063+4], %f72;
	ld.local.u32 	%r1067, [%rd43+4];
	st.shared.u32 	[%r1066+4], %r1067;
	ld.shared.f32 	%f73, [%r1061+8];
	st.shared.f32 	[%r1063+8], %f73;
	ld.local.u32 	%r1068, [%rd43+8];
	st.shared.u32 	[%r1066+8], %r1068;
	ld.shared.f32 	%f74, [%r1061+12];
	st.shared.f32 	[%r1063+12], %f74;
	ld.local.u32 	%r1069, [%rd43+12];
	st.shared.u32 	[%r1066+12], %r1069;
	add.s32 	%r1436, %r1436, 4;
	setp.ne.s32 	%p91, %r1436, %r1428;
	@%p91 bra 	$L__BB0_158;
	bra.uni 	$L__BB0_166;
$L__BB0_159:
	setp.gt.u32 	%p92, %r1, %r547;
	@%p92 bra 	$L__BB0_166;
	and.b32  	%r566, %r546, 3;
	setp.eq.s32 	%p93, %r566, 3;
	mov.u32 	%r1434, %r1;
	@%p93 bra 	$L__BB0_164;
	add.s32 	%r1434, %r1, 1;
	ld.shared.f32 	%f75, [%r534];
	st.shared.f32 	[%r533], %f75;
	ld.local.u32 	%r1070, [%rd13];
	st.shared.u32 	[%r532], %r1070;
	setp.eq.s32 	%p94, %r566, 0;
	@%p94 bra 	$L__BB0_164;
	add.s32 	%r1434, %r1, 2;
	ld.shared.f32 	%f76, [%r534+4];
	st.shared.f32 	[%r533+4], %f76;
	ld.local.u32 	%r1071, [%rd13+4];
	st.shared.u32 	[%r532+4], %r1071;
	setp.eq.s32 	%p95, %r566, 1;
	@%p95 bra 	$L__BB0_164;
	add.s32 	%r1434, %r1, 3;
	ld.shared.f32 	%f77, [%r534+8];
	st.shared.f32 	[%r533+8], %f77;
	ld.local.u32 	%r1072, [%rd13+8];
	st.shared.u32 	[%r532+8], %r1072;
$L__BB0_164:
	setp.lt.u32 	%p96, %r546, 3;
	@%p96 bra 	$L__BB0_166;
$L__BB0_165:
	shl.b32 	%r1073, %r1434, 2;
	mov.u32 	%r1074, _ZZ6kernelILi128EEvPfS0_S0_lE14residuals_copy;
	add.s32 	%r1075, %r1074, %r1073;
	ld.shared.f32 	%f78, [%r1075];
	add.s32 	%r1077, %r972, %r1073;
	st.shared.f32 	[%r1077], %f78;
	mul.wide.u32 	%rd44, %r1434, 4;
	add.s64 	%rd45, %rd3, %rd44;
	ld.local.u32 	%r1078, [%rd45];
	mov.u32 	%r1079, _ZZ6kernelILi128EEvPfS0_S0_lE7indices;
	add.s32 	%r1080, %r1079, %r1073;
	st.shared.u32 	[%r1080], %r1078;
	ld.shared.f32 	%f79, [%r1075+4];
	st.shared.f32 	[%r1077+4], %f79;
	ld.local.u32 	%r1081, [%rd45+4];
	st.shared.u32 	[%r1080+4], %r1081;
	ld.shared.f32 	%f80, [%r1075+8];
	st.shared.f32 	[%r1077+8], %f80;
	ld.local.u32 	%r1082, [%rd45+8];
	st.shared.u32 	[%r1080+8], %r1082;
	ld.shared.f32 	%f81, [%r1075+12];
	st.shared.f32 	[%r1077+12], %f81;
	ld.local.u32 	%r1083, [%rd45+12];
	st.shared.u32 	[%r1080+12], %r1083;
	add.s32 	%r1434, %r1434, 4;
	setp.eq.s32 	%p97, %r1434, %r1428;
	@%p97 bra 	$L__BB0_166;
	bra.uni 	$L__BB0_165;
$L__BB0_166:
	setp.lt.u32 	%p98, %r542, 64;
	@%p98 bra 	$L__BB0_137;
$L__BB0_167:
	setp.ne.s32 	%p99, %r1, 0;
	bar.sync 	0;
	@%p99 bra 	$L__BB0_176;
	mov.b32 	%r1440, 0;
	st.shared.u32 	[_ZZ6kernelILi128EEvPfS0_S0_lE9index_low], %r1440;
	ld.shared.f32 	%f82, [_ZZ6kernelILi128EEvPfS0_S0_lE9residuals];
	abs.f32 	%f233, %f82;
	mov.b32 	%r1439, 127;
	st.shared.u32 	[_ZZ6kernelILi128EEvPfS0_S0_lE10index_high], %r1439;
	ld.shared.f32 	%f83, [_ZZ6kernelILi128EEvPfS0_S0_lE9residuals+508];
	abs.f32 	%f232, %f83;
	mov.u32 	%r1441, %r1440;
$L__BB0_169:
	setp.geu.f32 	%p100, %f233, %f232;
	@%p100 bra 	$L__BB0_171;
	shl.b32 	%r1090, %r1439, 2;
	add.s32 	%r1092, %r972, %r1090;
	mov.b32 	%r1093, 0;
	st.shared.u32 	[%r1092], %r1093;
	add.s32 	%r1439, %r1439, -1;
	st.shared.u32 	[_ZZ6kernelILi128EEvPfS0_S0_lE10index_high], %r1439;
	ld.shared.f32 	%f85, [%r1092+-4];
	abs.f32 	%f232, %f85;
	bra.uni 	$L__BB0_172;
$L__BB0_171:
	shl.b32 	%r1086, %r1440, 2;
	add.s32 	%r1088, %r972, %r1086;
	mov.b32 	%r1089, 0;
	st.shared.u32 	[%r1088], %r1089;
	add.s32 	%r1440, %r1440, 1;
	st.shared.u32 	[_ZZ6kernelILi128EEvPfS0_S0_lE9index_low], %r1440;
	ld.shared.f32 	%f84, [%r1088+4];
	abs.f32 	%f233, %f84;
$L__BB0_172:
	setp.lt.f32 	%p101, %f233, %f232;
	@%p101 bra 	$L__BB0_174;
	shl.b32 	%r1094, %r1440, 2;
	add.s32 	%r1096, %r972, %r1094;
	mov.b32 	%r1097, 0;
	st.shared.u32 	[%r1096], %r1097;
	add.s32 	%r1440, %r1440, 1;
	st.shared.u32 	[_ZZ6kernelILi128EEvPfS0_S0_lE9index_low], %r1440;
	ld.shared.f32 	%f86, [%r1096+4];
	abs.f32 	%f233, %f86;
	bra.uni 	$L__BB0_175;
$L__BB0_174:
	shl.b32 	%r1098, %r1439, 2;
	add.s32 	%r1100, %r972, %r1098;
	mov.b32 	%r1101, 0;
	st.shared.u32 	[%r1100], %r1101;
	add.s32 	%r1439, %r1439, -1;
	st.shared.u32 	[_ZZ6kernelILi128EEvPfS0_S0_lE10index_high], %r1439;
	ld.shared.f32 	%f87, [%r1100+-4];
	abs.f32 	%f232, %f87;
$L__BB0_175:
	add.s32 	%r1441, %r1441, 2;
	setp.ne.s32 	%p102, %r1441, 62;
	@%p102 bra 	$L__BB0_169;
$L__BB0_176:
	bar.sync 	0;
$L__BB0_177:
	setp.gt.u32 	%p103, %r1, 63;
	ld.shared.f32 	%f88, [%r533];
	st.shared.f32 	[%r534], %f88;
	bar.sync 	0;
	bar.sync 	0;
	bar.sync 	0;
	bar.sync 	0;
	@%p103 bra 	$L__BB0_179;
	ld.shared.f32 	%f89, [%r533+256];
	ld.shared.f32 	%f90, [%r534];
	add.f32 	%f91, %f89, %f90;
	st.shared.f32 	[%r534], %f91;
$L__BB0_179:
	setp.gt.u32 	%p104, %r1, 31;
	bar.sync 	0;
	@%p104 bra 	$L__BB0_181;
	ld.shared.f32 	%f92, [%r533+128];
	ld.shared.f32 	%f93, [%r534];
	add.f32 	%f94, %f92, %f93;
	st.shared.f32 	[%r534], %f94;
$L__BB0_181:
	setp.gt.u32 	%p105, %r1, 15;
	bar.sync 	0;
	@%p105 bra 	$L__BB0_183;
	ld.shared.f32 	%f95, [%r533+64];
	ld.shared.f32 	%f96, [%r534];
	add.f32 	%f97, %f95, %f96;
	st.shared.f32 	[%r534], %f97;
$L__BB0_183:
	setp.gt.u32 	%p106, %r1, 7;
	bar.sync 	0;
	@%p106 bra 	$L__BB0_185;
	ld.shared.f32 	%f98, [%r533+32];
	ld.shared.f32 	%f99, [%r534];
	add.f32 	%f100, %f98, %f99;
	st.shared.f32 	[%r534], %f100;
$L__BB0_185:
	setp.gt.u32 	%p107, %r1, 3;
	bar.sync 	0;
	@%p107 bra 	$L__BB0_187;
	ld.shared.f32 	%f101, [%r533+16];
	ld.shared.f32 	%f102, [%r534];
	add.f32 	%f103, %f101, %f102;
	st.shared.f32 	[%r534], %f103;
$L__BB0_187:
	setp.gt.u32 	%p108, %r1, 1;
	bar.sync 	0;
	@%p108 bra 	$L__BB0_189;
	ld.shared.f32 	%f104, [%r533+8];
	ld.shared.f32 	%f105, [%r534];
	add.f32 	%f106, %f104, %f105;
	st.shared.f32 	[%r534], %f106;
$L__BB0_189:
	setp.ne.s32 	%p109, %r1, 0;
	bar.sync 	0;
	@%p109 bra 	$L__BB0_191;
	ld.shared.f32 	%f107, [_ZZ6kernelILi128EEvPfS0_S0_lE9residuals+4];
	ld.shared.f32 	%f108, [_ZZ6kernelILi128EEvPfS0_S0_lE14residuals_copy];
	add.f32 	%f109, %f107, %f108;
	st.shared.f32 	[_ZZ6kernelILi128EEvPfS0_S0_lE14residuals_copy], %f109;
$L__BB0_191:
	setp.gt.u32 	%p110, %r1, 63;
	bar.sync 	0;
	ld.shared.f32 	%f31, [_ZZ6kernelILi128EEvPfS0_S0_lE9residuals];
	ld.shared.f32 	%f110, [%r533];
	sub.f32 	%f111, %f110, %f31;
	mul.f32 	%f112, %f111, %f111;
	st.shared.f32 	[%r534], %f112;
	bar.sync 	0;
	bar.sync 	0;
	bar.sync 	0;
	bar.sync 	0;
	@%p110 bra 	$L__BB0_193;
	ld.shared.f32 	%f113, [%r533+256];
	ld.shared.f32 	%f114, [%r534];
	add.f32 	%f115, %f113, %f114;
	st.shared.f32 	[%r534], %f115;
$L__BB0_193:
	setp.gt.u32 	%p111, %r1, 31;
	bar.sync 	0;
	@%p111 bra 	$L__BB0_195;
	ld.shared.f32 	%f116, [%r533+128];
	ld.shared.f32 	%f117, [%r534];
	add.f32 	%f118, %f116, %f117;
	st.shared.f32 	[%r534], %f118;
$L__BB0_195:
	setp.gt.u32 	%p112, %r1, 15;
	bar.sync 	0;
	@%p112 bra 	$L__BB0_197;
	ld.shared.f32 	%f119, [%r533+64];
	ld.shared.f32 	%f120, [%r534];
	add.f32 	%f121, %f119, %f120;
	st.shared.f32 	[%r534], %f121;
$L__BB0_197:
	setp.gt.u32 	%p113, %r1, 7;
	bar.sync 	0;
	@%p113 bra 	$L__BB0_199;
	ld.shared.f32 	%f122, [%r533+32];
	ld.shared.f32 	%f123, [%r534];
	add.f32 	%f124, %f122, %f123;
	st.shared.f32 	[%r534], %f124;
$L__BB0_199:
	setp.gt.u32 	%p114, %r1, 3;
	bar.sync 	0;
	@%p114 bra 	$L__BB0_201;
	ld.shared.f32 	%f125, [%r533+16];
	ld.shared.f32 	%f126, [%r534];
	add.f32 	%f127, %f125, %f126;
	st.shared.f32 	[%r534], %f127;
$L__BB0_201:
	setp.gt.u32 	%p115, %r1, 1;
	bar.sync 	0;
	@%p115 bra 	$L__BB0_203;
	ld.shared.f32 	%f128, [%r533+8];
	ld.shared.f32 	%f129, [%r534];
	add.f32 	%f130, %f128, %f129;
	st.shared.f32 	[%r534], %f130;
$L__BB0_203:
	setp.ne.s32 	%p116, %r1, 0;
	bar.sync 	0;
	@%p116 bra 	$L__BB0_205;
	ld.shared.f32 	%f131, [_ZZ6kernelILi128EEvPfS0_S0_lE9residuals+4];
	ld.shared.f32 	%f132, [_ZZ6kernelILi128EEvPfS0_S0_lE14residuals_copy];
	add.f32 	%f133, %f131, %f132;
	st.shared.f32 	[_ZZ6kernelILi128EEvPfS0_S0_lE14residuals_copy], %f133;
$L__BB0_205:
	setp.ne.s32 	%p117, %r1, 0;
	bar.sync 	0;
	@%p117 bra 	$L__BB0_212;
	ld.shared.f32 	%f134, [_ZZ6kernelILi128EEvPfS0_S0_lE14residuals_copy];
	ld.shared.u32 	%r1447, [_ZZ6kernelILi128EEvPfS0_S0_lE10index_high];
	ld.shared.u32 	%r1446, [_ZZ6kernelILi128EEvPfS0_S0_lE9index_low];
	sub.s32 	%r1102, %r1447, %r1446;
	cvt.rn.f32.s32 	%f135, %r1102;
	div.rn.f32 	%f136, %f134, %f135;
	sqrt.rn.f32 	%f137, %f136;
	mov.b16 	%rs1, 1;
	st.shared.u8 	[_ZZ6kernelILi128EEvPfS0_S0_lE31z_score_trimming_flag_converged], %rs1;
	add.f32 	%f32, %f137, %f137;
	sub.f32 	%f33, %f31, %f32;
	shl.b32 	%r1103, %r1446, 2;
	add.s32 	%r1105, %r972, %r1103;
	ld.shared.f32 	%f138, [%r1105];
	setp.geu.f32 	%p118, %f138, %f33;
	@%p118 bra 	$L__BB0_209;
$L__BB0_207:
	shl.b32 	%r1106, %r1446, 2;
	add.s32 	%r1108, %r972, %r1106;
	mov.b32 	%r1109, 0;
	st.shared.u32 	[%r1108], %r1109;
	add.s32 	%r1446, %r1446, 1;
	ld.shared.f32 	%f139, [%r1108+4];
	setp.lt.f32 	%p119, %f139, %f33;
	@%p119 bra 	$L__BB0_207;
	st.shared.u32 	[_ZZ6kernelILi128EEvPfS0_S0_lE9index_low], %r1446;
	mov.b16 	%rs2, 0;
	st.shared.u8 	[_ZZ6kernelILi128EEvPfS0_S0_lE31z_score_trimming_flag_converged], %rs2;
$L__BB0_209:
	add.f32 	%f34, %f31, %f32;
	shl.b32 	%r1110, %r1447, 2;
	add.s32 	%r1112, %r972, %r1110;
	ld.shared.f32 	%f140, [%r1112];
	setp.leu.f32 	%p120, %f140, %f34;
	@%p120 bra 	$L__BB0_212;
$L__BB0_210:
	shl.b32 	%r1113, %r1447, 2;
	add.s32 	%r1115, %r972, %r1113;
	mov.b32 	%r1116, 0;
	st.shared.u32 	[%r1115], %r1116;
	add.s32 	%r1447, %r1447, -1;
	ld.shared.f32 	%f141, [%r1115+-4];
	setp.gt.f32 	%p121, %f141, %f34;
	@%p121 bra 	$L__BB0_210;
	st.shared.u32 	[_ZZ6kernelILi128EEvPfS0_S0_lE10index_high], %r1447;
	mov.b16 	%rs3, 0;
	st.shared.u8 	[_ZZ6kernelILi128EEvPfS0_S0_lE31z_score_trimming_flag_converged], %rs3;
$L__BB0_212:
	bar.sync 	0;
	ld.shared.u8 	%rs4, [_ZZ6kernelILi128EEvPfS0_S0_lE31z_score_trimming_flag_converged];
	setp.eq.s16 	%p122, %rs4, 0;
	@%p122 bra 	$L__BB0_177;
	setp.ne.s32 	%p123, %r1, 0;
	bar.sync 	0;
	@%p123 bra 	$L__BB0_215;
	mov.b32 	%r1117, 0;
	st.shared.u32 	[_ZZ6kernelILi128EEvPfS0_S0_lE4loss], %r1117;
	st.shared.u32 	[_ZZ6kernelILi128EEvPfS0_S0_lE8gradient], %r1117;
	st.shared.u32 	[_ZZ6kernelILi128EEvPfS0_S0_lE8gradient+4], %r1117;
	st.shared.u32 	[_ZZ6kernelILi128EEvPfS0_S0_lE8gradient+8], %r1117;
	st.shared.u32 	[_ZZ6kernelILi128EEvPfS0_S0_lE8gradient+12], %r1117;
	st.shared.u32 	[_ZZ6kernelILi128EEvPfS0_S0_lE8gradient+16], %r1117;
	st.shared.u32 	[_ZZ6kernelILi128EEvPfS0_S0_lE8gradient+20], %r1117;
$L__BB0_215:
	bar.sync 	0;
	ld.shared.f32 	%f35, [%r533];
	abs.f32 	%f36, %f35;
	setp.gtu.f32 	%p124, %f36, 0f41200000;
	@%p124 bra 	$L__BB0_217;
	mul.f32 	%f142, %f35, %f35;
	mul.f32 	%f143, %f142, 0f3F000000;
	atom.shared.add.f32 	%f144, [_ZZ6kernelILi128EEvPfS0_S0_lE4loss], %f143;
	ld.shared.u32 	%r1118, [%r532];
	mul.lo.s32 	%r1119, %r1118, 6;
	mul.wide.s32 	%rd46, %r1119, 4;
	add.s64 	%rd47, %rd2, %rd46;
	ld.global.f32 	%f145, [%rd47];
	mul.f32 	%f146, %f35, %f145;
	atom.shared.add.f32 	%f147, [_ZZ6kernelILi128EEvPfS0_S0_lE8gradient], %f146;
	ld.shared.u32 	%r1120, [%r532];
	mul.lo.s32 	%r1121, %r1120, 6;
	mul.wide.s32 	%rd48, %r1121, 4;
	add.s64 	%rd49, %rd2, %rd48;
	ld.global.f32 	%f148, [%rd49+4];
	mul.f32 	%f149, %f35, %f148;
	atom.shared.add.f32 	%f150, [_ZZ6kernelILi128EEvPfS0_S0_lE8gradient+4], %f149;
	ld.shared.u32 	%r1122, [%r532];
	mul.lo.s32 	%r1123, %r1122, 6;
	mul.wide.s32 	%rd50, %r1123, 4;
	add.s64 	%rd51, %rd2, %rd50;
	ld.global.f32 	%f151, [%rd51+8];
	mul.f32 	%f152, %f35, %f151;
	atom.shared.add.f32 	%f153, [_ZZ6kernelILi128EEvPfS0_S0_lE8gradient+8], %f152;
	ld.shared.u32 	%r1124, [%r532];
	mul.lo.s32 	%r1125, %r1124, 6;
	mul.wide.s32 	%rd52, %r1125, 4;
	add.s64 	%rd53, %rd2, %rd52;
	ld.global.f32 	%f154, [%rd53+12];
	mul.f32 	%f155, %f35, %f154;
	atom.shared.add.f32 	%f156, [_ZZ6kernelILi128EEvPfS0_S0_lE8gradient+12], %f155;
	ld.shared.u32 	%r1126, [%r532];
	mul.lo.s32 	%r1127, %r1126, 6;
	mul.wide.s32 	%rd54, %r1127, 4;
	add.s64 	%rd55, %rd2, %rd54;
	ld.global.f32 	%f157, [%rd55+16];
	mul.f32 	%f158, %f35, %f157;
	atom.shared.add.f32 	%f159, [_ZZ6kernelILi128EEvPfS0_S0_lE8gradient+16], %f158;
	ld.shared.u32 	%r1128, [%r532];
	mul.lo.s32 	%r1129, %r1128, 6;
	mul.wide.s32 	%rd56, %r1129, 4;
	add.s64 	%rd57, %rd2, %rd56;
	ld.global.f32 	%f160, [%rd57+20];
	mul.f32 	%f161, %f35, %f160;
	atom.shared.add.f32 	%f162, [_ZZ6kernelILi128EEvPfS0_S0_lE8gradient+20], %f161;
	bra.uni 	$L__BB0_218;
$L__BB0_217:
	fma.rn.f32 	%f163, %f36, 0f41200000, 0fC2480000;
	atom.shared.add.f32 	%f164, [_ZZ6kernelILi128EEvPfS0_S0_lE4loss], %f163;
	setp.gt.f32 	%p125, %f35, 0f00000000;
	selp.u32 	%r1130, 1, 0, %p125;
	setp.lt.f32 	%p126, %f35, 0f00000000;
	selp.s32 	%r1131, -1, 0, %p126;
	add.s32 	%r1132, %r1131, %r1130;
	cvt.rn.f32.s32 	%f165, %r1132;
	ld.shared.u32 	%r1133, [%r532];
	mul.lo.s32 	%r1134, %r1133, 6;
	mul.wide.s32 	%rd58, %r1134, 4;
	add.s64 	%rd59, %rd2, %rd58;
	ld.global.f32 	%f166, [%rd59];
	mul.f32 	%f167, %f166, %f165;
	mul.f32 	%f168, %f167, 0f41200000;
	atom.shared.add.f32 	%f169, [_ZZ6kernelILi128EEvPfS0_S0_lE8gradient], %f168;
	ld.shared.u32 	%r1135, [%r532];
	mul.lo.s32 	%r1136, %r1135, 6;
	mul.wide.s32 	%rd60, %r1136, 4;
	add.s64 	%rd61, %rd2, %rd60;
	ld.global.f32 	%f170, [%rd61+4];
	mul.f32 	%f171, %f170, %f165;
	mul.f32 	%f172, %f171, 0f41200000;
	atom.shared.add.f32 	%f173, [_ZZ6kernelILi128EEvPfS0_S0_lE8gradient+4], %f172;
	ld.shared.u32 	%r1137, [%r532];
	mul.lo.s32 	%r1138, %r1137, 6;
	mul.wide.s32 	%rd62, %r1138, 4;
	add.s64 	%rd63, %rd2, %rd62;
	ld.global.f32 	%f174, [%rd63+8];
	mul.f32 	%f175, %f174, %f165;
	mul.f32 	%f176, %f175, 0f41200000;
	atom.shared.add.f32 	%f177, [_ZZ6kernelILi128EEvPfS0_S0_lE8gradient+8], %f176;
	ld.shared.u32 	%r1139, [%r532];
	mul.lo.s32 	%r1140, %r1139, 6;
	mul.wide.s32 	%rd64, %r1140, 4;
	add.s64 	%rd65, %rd2, %rd64;
	ld.global.f32 	%f178, [%rd65+12];
	mul.f32 	%f179, %f178, %f165;
	mul.f32 	%f180, %f179, 0f41200000;
	atom.shared.add.f32 	%f181, [_ZZ6kernelILi128EEvPfS0_S0_lE8gradient+12], %f180;
	ld.shared.u32 	%r1141, [%r532];
	mul.lo.s32 	%r1142, %r1141, 6;
	mul.wide.s32 	%rd66, %r1142, 4;
	add.s64 	%rd67, %rd2, %rd66;
	ld.global.f32 	%f182, [%rd67+16];
	mul.f32 	%f183, %f182, %f165;
	mul.f32 	%f184, %f183, 0f41200000;
	atom.shared.add.f32 	%f185, [_ZZ6kernelILi128EEvPfS0_S0_lE8gradient+16], %f184;
	ld.shared.u32 	%r1143, [%r532];
	mul.lo.s32 	%r1144, %r1143, 6;
	mul.wide.s32 	%rd68, %r1144, 4;
	add.s64 	%rd69, %rd2, %rd68;
	ld.global.f32 	%f186, [%rd69+20];
	mul.f32 	%f187, %f186, %f165;
	mul.f32 	%f188, %f187, 0f41200000;
	atom.shared.add.f32 	%f189, [_ZZ6kernelILi128EEvPfS0_S0_lE8gradient+20], %f188;
$L__BB0_218:
	setp.ne.s32 	%p127, %r1, 0;
	bar.sync 	0;
	@%p127 bra 	$L__BB0_220;
	ld.shared.f32 	%f190, [_ZZ6kernelILi128EEvPfS0_S0_lE8gradient];
	mul.f32 	%f191, %f190, 0f3C000000;
	st.shared.f32 	[_ZZ6kernelILi128EEvPfS0_S0_lE8gradient], %f191;
	ld.shared.f32 	%f192, [_ZZ6kernelILi128EEvPfS0_S0_lE8gradient+4];
	mul.f32 	%f193, %f192, 0f3C000000;
	st.shared.f32 	[_ZZ6kernelILi128EEvPfS0_S0_lE8gradient+4], %f193;
	ld.shared.f32 	%f194, [_ZZ6kernelILi128EEvPfS0_S0_lE8gradient+8];
	mul.f32 	%f195, %f194, 0f3C000000;
	st.shared.f32 	[_ZZ6kernelILi128EEvPfS0_S0_lE8gradient+8], %f195;
	ld.shared.f32 	%f196, [_ZZ6kernelILi128EEvPfS0_S0_lE8gradient+12];
	mul.f32 	%f197, %f196, 0f3C000000;
	st.shared.f32 	[_ZZ6kernelILi128EEvPfS0_S0_lE8gradient+12], %f197;
	ld.shared.f32 	%f198, [_ZZ6kernelILi128EEvPfS0_S0_lE8gradient+16];
	mul.f32 	%f199, %f198, 0f3C000000;
	st.shared.f32 	[_ZZ6kernelILi128EEvPfS0_S0_lE8gradient+16], %f199;
	ld.shared.f32 	%f200, [_ZZ6kernelILi128EEvPfS0_S0_lE8gradient+20];
	mul.f32 	%f201, %f200, 0f3C000000;
	st.shared.f32 	[_ZZ6kernelILi128EEvPfS0_S0_lE8gradient+20], %f201;
	ld.shared.f32 	%f202, [_ZZ6kernelILi128EEvPfS0_S0_lE4loss];
	mul.f32 	%f203, %f202, 0f3C000000;
	st.shared.f32 	[_ZZ6kernelILi128EEvPfS0_S0_lE4loss], %f203;
$L__BB0_220:
	setp.ne.s32 	%p128, %r1, 0;
	bar.sync 	0;
	@%p128 bra 	$L__BB0_222;
	ld.shared.f32 	%f204, [_ZZ6kernelILi128EEvPfS0_S0_lE8gradient];
	mul.f32 	%f205, %f204, 0f3C23D70A;
	ld.global.f32 	%f206, [%rd1];
	sub.f32 	%f207, %f206, %f205;
	st.global.f32 	[%rd1], %f207;
	ld.shared.f32 	%f208, [_ZZ6kernelILi128EEvPfS0_S0_lE8gradient+4];
	mul.f32 	%f209, %f208, 0f3C23D70A;
	ld.global.f32 	%f210, [%rd1+4];
	sub.f32 	%f211, %f210, %f209;
	st.global.f32 	[%rd1+4], %f211;
	ld.shared.f32 	%f212, [_ZZ6kernelILi128EEvPfS0_S0_lE8gradient+8];
	mul.f32 	%f213, %f212, 0f3C23D70A;
	ld.global.f32 	%f214, [%rd1+8];
	sub.f32 	%f215, %f214, %f213;
	st.global.f32 	[%rd1+8], %f215;
	ld.shared.f32 	%f216, [_ZZ6kernelILi128EEvPfS0_S0_lE8gradient+12];
	mul.f32 	%f217, %f216, 0f3C23D70A;
	ld.global.f32 	%f218, [%rd1+12];
	sub.f32 	%f219, %f218, %f217;
	st.global.f32 	[%rd1+12], %f219;
	ld.shared.f32 	%f220, [_ZZ6kernelILi128EEvPfS0_S0_lE8gradient+16];
	mul.f32 	%f221, %f220, 0f3C23D70A;
	ld.global.f32 	%f222, [%rd1+16];
	sub.f32 	%f223, %f222, %f221;
	st.global.f32 	[%rd1+16], %f223;
	ld.shared.f32 	%f224, [_ZZ6kernelILi128EEvPfS0_S0_lE8gradient+20];
	mul.f32 	%f225, %f224, 0f3C23D70A;
	ld.global.f32 	%f226, [%rd1+20];
	sub.f32 	%f227, %f226, %f225;
	st.global.f32 	[%rd1+20], %f227;
$L__BB0_222:
	bar.sync 	0;
	ld.shared.f32 	%f37, [_ZZ6kernelILi128EEvPfS0_S0_lE4loss];
	ld.shared.f32 	%f228, [_ZZ6kernelILi128EEvPfS0_S0_lE9prev_loss];
	sub.f32 	%f229, %f37, %f228;
	div.rn.f32 	%f230, %f229, %f228;
	abs.f32 	%f231, %f230;
	cvt.f64.f32 	%fd1, %f231;
	setp.lt.f64 	%p129, %fd1, 0d3EE4F8B588E368F1;
	@%p129 bra 	$L__BB0_226;
	setp.ne.s32 	%p130, %r1, 0;
	@%p130 bra 	$L__BB0_225;
	st.shared.f32 	[_ZZ6kernelILi128EEvPfS0_S0_lE9prev_loss], %f37;
$L__BB0_225:
	add.s32 	%r1422, %r1422, 1;
	setp.ne.s32 	%p131, %r1422, 100000;
	@%p131 bra 	$L__BB0_118;
$L__BB0_226:
	ret;

}


// ===== COMPILED SASS (sm_100) =====

	.target	sm_100

	.elftype	@"ET_EXEC"


//--------------------- .note.nv.tkinfo           --------------------------
	.section	.note.nv.tkinfo,"",@"SHT_NOTE"
	.sectionflags	@"SHF_NOTE_NV_TKINFO"
	.tkinfo
        /*0018*/ 	.word	0x00000002
        /*0030*/ 	.string	""
        /*0030*/ 	.string	"ptxas"
        /*0030*/ 	.string	"Cuda compilation tools, release 13.0, V13.0.88"
        /*0030*/ 	.string	"Build cuda_13.0.r13.0/compiler.36424714_0"
        /*0030*/ 	.string	"-arch sm_100 -m 64 "



//--------------------- .note.nv.cuinfo           --------------------------
	.section	.note.nv.cuinfo,"",@"SHT_NOTE"
	.sectionflags	@"SHF_NOTE_NV_CUINFO"
        /*0018*/ 	.short	0x0002
        /*001a*/ 	.short	0x0064
        /*001c*/ 	.short	0x0082
	.zero		2


//--------------------- .nv.info                  --------------------------
	.section	.nv.info,"",@"SHT_CUDA_INFO"
	.align	4


	//----- nvinfo : EIATTR_REGCOUNT
	.align		4
        /*0000*/ 	.byte	0x04, 0x2f
        /*0002*/ 	.short	(.L_10 - .L_9)
	.align		4
.L_9:
        /*0004*/ 	.word	index@(_Z6kernelILi128EEvPfS0_S0_l)
        /*0008*/ 	.word	0x00000020


	//----- nvinfo : EIATTR_FRAME_SIZE
	.align		4
.L_10:
        /*000c*/ 	.byte	0x04, 0x11
        /*000e*/ 	.short	(.L_12 - .L_11)
	.align		4
.L_11:
        /*0010*/ 	.word	index@($__internal_1_$__cuda_sm3x_div_rn_noftz_f32_slowpath)
        /*0014*/ 	.word	0x00000230


	//----- nvinfo : EIATTR_FRAME_SIZE
	.align		4
.L_12:
        /*0018*/ 	.byte	0x04, 0x11
        /*001a*/ 	.short	(.L_14 - .L_13)
	.align		4
.L_13:
        /*001c*/ 	.word	index@($__internal_0_$__cuda_sm20_sqrt_rn_f32_slowpath)
        /*0020*/ 	.word	0x00000230


	//----- nvinfo : EIATTR_FRAME_SIZE
	.align		4
.L_14:
        /*0024*/ 	.byte	0x04, 0x11
        /*0026*/ 	.short	(.L_16 - .L_15)
	.align		4
.L_15:
        /*0028*/ 	.word	index@(_Z6kernelILi128EEvPfS0_S0_l)
        /*002c*/ 	.word	0x00000230


	//----- nvinfo : EIATTR_MIN_STACK_SIZE
	.align		4
.L_16:
        /*0030*/ 	.byte	0x04, 0x12
        /*0032*/ 	.short	(.L_18 - .L_17)
	.align		4
.L_17:
        /*0034*/ 	.word	index@(_Z6kernelILi128EEvPfS0_S0_l)
        /*0038*/ 	.word	0x00000230
.L_18:


//--------------------- .nv.compat                --------------------------
	.section	.nv.compat,"",@"SHT_CUDA_COMPAT_INFO"
	.align	4
        /*0000*/ 	.byte	0x02, 0x09, 0x00, 0x00, 0x02, 0x02, 0x01, 0x00, 0x02, 0x05, 0x05, 0x00, 0x03, 0x07, 0x01, 0x01
        /*0010*/ 	.byte	0x02, 0x03, 0x00, 0x00, 0x02, 0x06, 0x01, 0x00, 0x04, 0x0b, 0x08, 0x00, 0x01, 0x00, 0x00, 0x00
        /*0020*/ 	.byte	0x00, 0x00, 0x00, 0x00


//--------------------- .nv.info._Z6kernelILi128EEvPfS0_S0_l --------------------------
	.section	.nv.info._Z6kernelILi128EEvPfS0_S0_l,"",@"SHT_CUDA_INFO"
	.sectionflags	@""
	.align	4


	//----- nvinfo : EIATTR_CUDA_API_VERSION
	.align		4
        /*0000*/ 	.byte	0x04, 0x37
        /*0002*/ 	.short	(.L_20 - .L_19)
.L_19:
        /*0004*/ 	.word	0x00000082


	//----- nvinfo : EIATTR_KPARAM_INFO
	.align		4
.L_20:
        /*0008*/ 	.byte	0x04, 0x17
        /*000a*/ 	.short	(.L_22 - .L_21)
.L_21:
        /*000c*/ 	.word	0x00000000
        /*0010*/ 	.short	0x0003
        /*0012*/ 	.short	0x0018
        /*0014*/ 	.byte	0x00, 0xf0, 0x21, 0x00


	//----- nvinfo : EIATTR_KPARAM_INFO
	.align		4
.L_22:
        /*0018*/ 	.byte	0x04, 0x17
        /*001a*/ 	.short	(.L_24 - .L_23)
.L_23:
        /*001c*/ 	.word	0x00000000
        /*0020*/ 	.short	0x0002
        /*0022*/ 	.short	0x0010
        /*0024*/ 	.byte	0x00, 0xf5, 0x21, 0x00


	//----- nvinfo : EIATTR_KPARAM_INFO
	.align		4
.L_24:
        /*0028*/ 	.byte	0x04, 0x17
        /*002a*/ 	.short	(.L_26 - .L_25)
.L_25:
        /*002c*/ 	.word	0x00000000
        /*0030*/ 	.short	0x0001
        /*0032*/ 	.short	0x0008
        /*0034*/ 	.byte	0x00, 0xf5, 0x21, 0x00


	//----- nvinfo : EIATTR_KPARAM_INFO
	.align		4
.L_26:
        /*0038*/ 	.byte	0x04, 0x17
        /*003a*/ 	.short	(.L_28 - .L_27)
.L_27:
        /*003c*/ 	.word	0x00000000
        /*0040*/ 	.short	0x0000
        /*0042*/ 	.short	0x0000
        /*0044*/ 	.byte	0x00, 0xf5, 0x21, 0x00


	//----- nvinfo : EIATTR_SPARSE_MMA_MASK
	.align		4
.L_28:
        /*0048*/ 	.byte	0x03, 0x50
        /*004a*/ 	.short	0x0000


	//----- nvinfo : EIATTR_MAXREG_COUNT
	.align		4
        /*004c*/ 	.byte	0x03, 0x1b
        /*004e*/ 	.short	0x00ff


	//----- nvinfo : EIATTR_NUM_BARRIERS
	.align		4
        /*0050*/ 	.byte	0x02, 0x4c
        /*0052*/ 	.byte	0x01
	.zero		1


	//----- nvinfo : EIATTR_MERCURY_ISA_VERSION
	.align		4
        /*0054*/ 	.byte	0x03, 0x5f
        /*0056*/ 	.short	0x0101


	//----- nvinfo : EIATTR_VRC_CTA_INIT_COUNT
	.align		4
        /*0058*/ 	.byte	0x02, 0x4a
	.zero		1
	.zero		1


	//----- nvinfo : EIATTR_EXIT_INSTR_OFFSETS
	.align		4
        /*005c*/ 	.byte	0x04, 0x1c
        /*005e*/ 	.short	(.L_30 - .L_29)


	//   ....[0]....
.L_29:
        /*0060*/ 	.word	0x00006640


	//   ....[1]....
        /*0064*/ 	.word	0x000066b0


	//----- nvinfo : EIATTR_CRS_STACK_SIZE
	.align		4
.L_30:
        /*0068*/ 	.byte	0x04, 0x1e
        /*006a*/ 	.short	(.L_32 - .L_31)
.L_31:
        /*006c*/ 	.word	0x00000000


	//----- nvinfo : EIATTR_CBANK_PARAM_SIZE
	.align		4
.L_32:
        /*0070*/ 	.byte	0x03, 0x19
        /*0072*/ 	.short	0x0020


	//----- nvinfo : EIATTR_PARAM_CBANK
	.align		4
        /*0074*/ 	.byte	0x04, 0x0a
        /*0076*/ 	.short	(.L_34 - .L_33)
	.align		4
.L_33:
        /*0078*/ 	.word	index@(.nv.constant0._Z6kernelILi128EEvPfS0_S0_l)
        /*007c*/ 	.short	0x0380
        /*007e*/ 	.short	0x0020


	//----- nvinfo : EIATTR_SW_WAR
	.align		4
.L_34:
        /*0080*/ 	.byte	0x04, 0x36
        /*0082*/ 	.short	(.L_36 - .L_35)
.L_35:
        /*0084*/ 	.word	0x00000008
.L_36:


//--------------------- .nv.callgraph             --------------------------
	.section	.nv.callgraph,"",@"SHT_CUDA_CALLGRAPH"
	.align	4
	.sectionentsize	8
	.align		4
        /*0000*/ 	.word	0x00000000
	.align		4
        /*0004*/ 	.word	0xffffffff
	.align		4
        /*0008*/ 	.word	0x00000000
	.align		4
        /*000c*/ 	.word	0xfffffffe
	.align		4
        /*0010*/ 	.word	0x00000000
	.align		4
        /*0014*/ 	.word	0xfffffffd
	.align		4
        /*0018*/ 	.word	0x00000000
	.align		4
        /*001c*/ 	.word	0xfffffffc


//--------------------- .nv.constant4             --------------------------
	.section	.nv.constant4,"a",@progbits
	.align	8
	.align		8
.nv.constant4:
        /*0000*/ 	.dword	precalc_xorwow_matrix
	.align		8
        /*0008*/ 	.dword	precalc_xorwow_offset_matrix
	.align		8
        /*0010*/ 	.dword	mrg32k3aM1
	.align		8
        /*0018*/ 	.dword	mrg32k3aM2
	.align		8
        /*0020*/ 	.dword	mrg32k3aM1SubSeq
	.align		8
        /*0028*/ 	.dword	mrg32k3aM2SubSeq
	.align		8
        /*0030*/ 	.dword	mrg32k3aM1Seq
	.align		8
        /*0038*/ 	.dword	mrg32k3aM2Seq


//--------------------- .nv.constant3             --------------------------
	.section	.nv.constant3,"a",@progbits
	.align	8
.nv.constant3:
	.type		__cr_lgamma_table,@object
	.size		__cr_lgamma_table,(.L_8 - __cr_lgamma_table)
__cr_lgamma_table:
        /*0000*/ 	.byte	0x00, 0x00, 0x00, 0x00, 0x00, 0x00, 0x00, 0x00, 0x00, 0x00, 0x00, 0x00, 0x00, 0x00, 0x00, 0x00
        /*0010*/ 	.byte	0xef, 0x39, 0xfa, 0xfe, 0x42, 0x2e, 0xe6, 0x3f, 0x02, 0x20, 0x2a, 0xfa, 0x0b, 0xab, 0xfc, 0x3f
        /*0020*/ 	.byte	0xf9, 0x2c, 0x92, 0x7c, 0xa7, 0x6c, 0x09, 0x40, 0xc9, 0x79, 0x44, 0x3c, 0x64, 0x26, 0x13, 0x40
        /*0030*/ 	.byte	0xca, 0x01, 0xcf, 0x3a, 0x27, 0x51, 0x1a, 0x40, 0x30, 0xcc, 0x2d, 0xf3, 0xe1, 0x0c, 0x21, 0x40
        /*0040*/ 	.byte	0x0d, 0xb7, 0xfc, 0x82, 0x8e, 0x35, 0x25, 0x40
.L_8:


//--------------------- .text._Z6kernelILi128EEvPfS0_S0_l --------------------------
	.section	.text._Z6kernelILi128EEvPfS0_S0_l,"ax",@progbits
	.align	128
        .global         _Z6kernelILi128EEvPfS0_S0_l
        .type           _Z6kernelILi128EEvPfS0_S0_l,@function
        .size           _Z6kernelILi128EEvPfS0_S0_l,(.L_x_116 - _Z6kernelILi128EEvPfS0_S0_l)
        .other          _Z6kernelILi128EEvPfS0_S0_l,@"STO_CUDA_ENTRY STV_DEFAULT"
_Z6kernelILi128EEvPfS0_S0_l:
.text._Z6kernelILi128EEvPfS0_S0_l:
[----:B------:R-:W0:Y:S08]  /*0000*/  LDC R1, c[0x0][0x37c] ;  /* 0x0000df00ff017b82 */ /* 0x000e300000000800 */
[----:B------:R-:W1:Y:S01]  /*0010*/  LDC.64 R2, c[0x0][0x398] ;  /* 0x0000e600ff027b82 */ /* 0x000e620000000a00 */
[----:B------:R-:W2:Y:S01]  /*0020*/  S2R R10, SR_TID.X ;  /* 0x00000000000a7919 */ /* 0x000ea20000002100 */
[----:B0-----:R-:W-:Y:S01]  /*0030*/  VIADD R1, R1, 0xfffffdd0 ;  /* 0xfffffdd001017836 */ /* 0x001fe20000000000 */
[----:B------:R-:W0:Y:S01]  /*0040*/  LDCU.64 UR10, c[0x0][0x358] ;  /* 0x00006b00ff0a77ac */ /* 0x000e220008000a00 */
[----:B------:R-:W-:Y:S01]  /*0050*/  BSSY.RECONVERGENT B0, `(.L_x_0) ;  /* 0x0000259000007945 */ /* 0x000fe20003800200 */
[----:B-1----:R-:W-:-:S02]  /*0060*/  LOP3.LUT R0, R2, 0xaad26b49, RZ, 0x3c, !PT ;  /* 0xaad26b4902007812 */ /* 0x002fc400078e3cff */
[----:B------:R-:W-:-:S03]  /*0070*/  LOP3.LUT R2, R3, 0xf7dcefdd, RZ, 0x3c, !PT ;  /* 0xf7dcefdd03027812 */ /* 0x000fc600078e3cff */
[----:B------:R-:W-:Y:S02]  /*0080*/  IMAD R0, R0, 0x4182bed5, RZ ;  /* 0x4182bed500007824 */ /* 0x000fe400078e02ff */
[----:B------:R-:W-:Y:S02]  /*0090*/  IMAD R9, R2, -0x658354e5, RZ ;  /* 0x9a7cab1b02097824 */ /* 0x000fe400078e02ff */
[C---:B------:R-:W-:Y:S01]  /*00a0*/  VIADD R3, R0.reuse, 0x583f19 ;  /* 0x00583f1900037836 */ /* 0x040fe20000000000 */
[C---:B------:R-:W-:Y:S01]  /*00b0*/  LOP3.LUT R6, R0.reuse, 0x159a55e5, RZ, 0x3c, !PT ;  /* 0x159a55e500067812 */ /* 0x040fe200078e3cff */
[C---:B------:R-:W-:Y:S01]  /*00c0*/  VIADD R5, R0.reuse, 0x75bcd15 ;  /* 0x075bcd1500057836 */ /* 0x040fe20000000000 */
[----:B------:R-:W-:Y:S01]  /*00d0*/  IADD3 R4, PT, PT, R0, 0x64f0c9, R9 ;  /* 0x0064f0c900047810 */ /* 0x000fe20007ffe009 */
[C---:B------:R-:W-:Y:S01]  /*00e0*/  VIADD R7, R9.reuse, 0x1f123bb5 ;  /* 0x1f123bb509077836 */ /* 0x040fe20000000000 */
[----:B------:R-:W-:Y:S01]  /*00f0*/  LOP3.LUT R2, R9, 0x5491333, RZ, 0x3c, !PT ;  /* 0x0549133309027812 */ /* 0x000fe200078e3cff */
[----:B------:R-:W-:Y:S01]  /*0100*/  IMAD.MOV.U32 R0, RZ, RZ, R1 ;  /* 0x000000ffff007224 */ /* 0x000fe200078e0001 */
[----:B--2---:R-:W-:-:S02]  /*0110*/  ISETP.NE.AND P0, PT, R10, RZ, PT ;  /* 0x000000ff0a00720c */ /* 0x004fc40003f05270 */
[----:B------:R1:W-:Y:S04]  /*0120*/  STL.128 [R1+0x200], R4 ;  /* 0x0002000401007387 */ /* 0x0003e80000100c00 */
[----:B------:R1:W-:Y:S07]  /*0130*/  STL.64 [R1+0x210], R2 ;  /* 0x0002100201007387 */ /* 0x0003ee0000100a00 */
[----:B0-----:R-:W-:Y:S05]  /*0140*/  @!P0 BRA `(.L_x_1) ;  /* 0x0000002400248947 */ /* 0x001fea0003800000 */
[----:B------:R-:W-:Y:S01]  /*0150*/  VIADD R11, R1, 0x200 ;  /* 0x00000200010b7836 */ /* 0x000fe20000000000 */
[----:B------:R-:W-:-:S07]  /*0160*/  CS2R R12, SRZ ;  /* 0x00000000000c7805 */ /* 0x000fce000001ff00 */
.L_x_10:
[----:B01----:R-:W-:Y:S01]  /*0170*/  LOP3.LUT R2, R10, 0x3, RZ, 0xc0, !PT ;  /* 0x000000030a027812 */ /* 0x003fe200078ec0ff */
[----:B------:R-:W-:Y:S03]  /*0180*/  BSSY.RECONVERGENT B1, `(.L_x_2) ;  /* 0x000023f000017945 */ /* 0x000fe60003800200 */
[----:B------:R-:W-:-:S04]  /*0190*/  ISETP.NE.U32.AND P0, PT, R2, RZ, PT ;  /* 0x000000ff0200720c */ /* 0x000fc80003f05070 */
[----:B------:R-:W-:-:S13]  /*01a0*/  ISETP.NE.AND.EX P0, PT, RZ, RZ, PT, P0 ;  /* 0x000000ffff00720c */ /* 0x000fda0003f05300 */
[----:B------:R-:W-:Y:S05]  /*01b0*/  @!P0 BRA `(.L_x_3) ;  /* 0x0000002000ec8947 */ /* 0x000fea0003800000 */
[----:B------:R-:W0:Y:S01]  /*01c0*/  LDC.64 R8, c[0x4][RZ] ;  /* 0x01000000ff087b82 */ /* 0x000e220000000a00 */
[----:B------:R-:W-:Y:S01]  /*01d0*/  IMAD.MOV.U32 R6, RZ, RZ, RZ ;  /* 0x000000ffff067224 */ /* 0x000fe200078e00ff */
[----:B------:R-:W-:Y:S01]  /*01e0*/  CS2R R2, SRZ ;  /* 0x0000000000027805 */ /* 0x000fe2000001ff00 */
[----:B------:R-:W-:Y:S01]  /*01f0*/  IMAD.MOV.U32 R16, RZ, RZ, RZ ;  /* 0x000000ffff107224 */ /* 0x000fe200078e00ff */
[----:B------:R-:W-:Y:S01]  /*0200*/  CS2R R4, SRZ ;  /* 0x0000000000047805 */ /* 0x000fe2000001ff00 */
[----:B0-----:R-:W-:-:S07]  /*0210*/  IMAD.WIDE.U32 R8, R12, 0xc80, R8 ;  /* 0x00000c800c087825 */ /* 0x001fce00078e0008 */
.L_x_5:
[----:B------:R-:W-:-:S06]  /*0220*/  IMAD R7, R16, 0x4, R11 ;  /* 0x0000000410077824 */ /* 0x000fcc00078e020b */
[----:B------:R-:W5:Y:S01]  /*0230*/  LDL R7, [R7+0x4] ;  /* 0x0000040007077983 */ /* 0x000f620000100800 */
[----:B------:R-:W-:-:S05]  /*0240*/  UMOV UR4, URZ ;  /* 0x000000ff00047c82 */ /* 0x000fca0008000000 */
.L_x_4:
[----:B-----5:R-:W-:Y:S01]  /*0250*/  SHF.R.U32.HI R22, RZ, UR4, R7 ;  /* 0x00000004ff167c19 */ /* 0x020fe20008011607 */
[----:B------:R-:W-:-:S03]  /*0260*/  IMAD.SHL.U32 R14, R16, 0x20, RZ ;  /* 0x00000020100e7824 */ /* 0x000fc600078e00ff */
[----:B------:R-:W-:Y:S01]  /*0270*/  LOP3.LUT R15, R22, 0x1, RZ, 0xc0, !PT ;  /* 0x00000001160f7812 */ /* 0x000fe200078ec0ff */
[----:B------:R-:W-:-:S03]  /*0280*/  VIADD R14, R14, UR4 ;  /* 0x000000040e0e7c36 */ /* 0x000fc60008000000 */
[----:B------:R-:W-:Y:S01]  /*0290*/  ISETP.NE.U32.AND P0, PT, R15, 0x1, PT ;  /* 0x000000010f00780c */ /* 0x000fe20003f05070 */
[----:B------:R-:W-:-:S03]  /*02a0*/  IMAD R15, R14, 0x5, RZ ;  /* 0x000000050e0f7824 */ /* 0x000fc600078e02ff */
[----:B------:R-:W-:Y:S01]  /*02b0*/  R2P PR, R22, 0x7e ;  /* 0x0000007e16007804 */ /* 0x000fe20000000000 */
[----:B------:R-:W-:-:S08]  /*02c0*/  IMAD.WIDE.U32 R14, R15, 0x4, R8 ;  /* 0x000000040f0e7825 */ /* 0x000fd000078e0008 */
[----:B------:R-:W2:Y:S04]  /*02d0*/  @!P0 LDG.E R17, desc[UR10][R14.64] ;  /* 0x0000000a0e118981 */ /* 0x000ea8000c1e1900 */
[----:B------:R-:W3:Y:S04]  /*02e0*/  @P1 LDG.E R19, desc[UR10][R14.64+0x14] ;  /* 0x0000140a0e131981 */ /* 0x000ee8000c1e1900 */
[----:B------:R-:W4:Y:S04]  /*02f0*/  @P2 LDG.E R21, desc[UR10][R14.64+0x28] ;  /* 0x0000280a0e152981 */ /* 0x000f28000c1e1900 */
[----:B------:R-:W4:Y:S04]  /*0300*/  @P3 LDG.E R23, desc[UR10][R14.64+0x3c] ;  /* 0x00003c0a0e173981 */ /* 0x000f28000c1e1900 */
[----:B------:R-:W4:Y:S04]  /*0310*/  @!P0 LDG.E R18, desc[UR10][R14.64+0x8] ;  /* 0x0000080a0e128981 */ /* 0x000f28000c1e1900 */
[----:B------:R-:W4:Y:S04]  /*0320*/  @P4 LDG.E R25, desc[UR10][R14.64+0x50] ;  /* 0x0000500a0e194981 */ /* 0x000f28000c1e1900 */
[----:B------:R-:W4:Y:S04]  /*0330*/  @!P0 LDG.E R20, desc[UR10][R14.64+0x10] ;  /* 0x0000100a0e148981 */ /* 0x000f28000c1e1900 */
[----:B------:R-:W4:Y:S04]  /*0340*/  @P1 LDG.E R24, desc[UR10][R14.64+0x1c] ;  /* 0x00001c0a0e181981 */ /* 0x000f28000c1e1900 */
[----:B------:R-:W4:Y:S04]  /*0350*/  @P1 LDG.E R26, desc[UR10][R14.64+0x24] ;  /* 0x0000240a0e1a1981 */ /* 0x000f28000c1e1900 */
[----:B------:R-:W4:Y:S01]  /*0360*/  @P6 LDG.E R27, desc[UR10][R14.64+0x78] ;  /* 0x0000780a0e1b6981 */ /* 0x000f22000c1e1900 */
[----:B--2---:R-:W-:-:S03]  /*0370*/  @!P0 LOP3.LUT R6, R6, R17, RZ, 0x3c, !PT ;  /* 0x0000001106068212 */ /* 0x004fc600078e3cff */
[----:B------:R-:W2:Y:S01]  /*0380*/  @!P0 LDG.E R17, desc[UR10][R14.64+0x4] ;  /* 0x0000040a0e118981 */ /* 0x000ea2000c1e1900 */
[----:B---3--:R-:W-:-:S03]  /*0390*/  @P1 LOP3.LUT R6, R6, R19, RZ, 0x3c, !PT ;  /* 0x0000001306061212 */ /* 0x008fc600078e3cff */
[----:B------:R-:W3:Y:S01]  /*03a0*/  @!P0 LDG.E R19, desc[UR10][R14.64+0xc] ;  /* 0x00000c0a0e138981 */ /* 0x000ee2000c1e1900 */
[----:B----4-:R-:W-:-:S03]  /*03b0*/  @P2 LOP3.LUT R6, R6, R21, RZ, 0x3c, !PT ;  /* 0x0000001506062212 */ /* 0x010fc600078e3cff */
[----:B------:R-:W4:Y:S01]  /*03c0*/  @P1 LDG.E R21, desc[UR10][R14.64+0x18] ;  /* 0x0000180a0e151981 */ /* 0x000f22000c1e1900 */
[----:B------:R-:W-:-:S03]  /*03d0*/  @P3 LOP3.LUT R6, R6, R23, RZ, 0x3c, !PT ;  /* 0x0000001706063212 */ /* 0x000fc600078e3cff */
[----:B------:R-:W4:Y:S01]  /*03e0*/  @P5 LDG.E R23, desc[UR10][R14.64+0x64] ;  /* 0x0000640a0e175981 */ /* 0x000f22000c1e1900 */
[----:B------:R-:W-:-:S03]  /*03f0*/  @!P0 LOP3.LUT R5, R5, R18, RZ, 0x3c, !PT ;  /* 0x0000001205058212 */ /* 0x000fc600078e3cff */
[----:B------:R-:W4:Y:S01]  /*0400*/  @P2 LDG.E R18, desc[UR10][R14.64+0x30] ;  /* 0x0000300a0e122981 */ /* 0x000f22000c1e1900 */
[----:B------:R-:W-:-:S03]  /*0410*/  @P4 LOP3.LUT R6, R6, R25, RZ, 0x3c, !PT ;  /* 0x0000001906064212 */ /* 0x000fc600078e3cff */
[----:B------:R-:W4:Y:S01]  /*0420*/  @P3 LDG.E R25, desc[UR10][R14.64+0x48] ;  /* 0x0000480a0e193981 */ /* 0x000f22000c1e1900 */
[----:B------:R-:W-:-:S03]  /*0430*/  @!P0 LOP3.LUT R3, R3, R20, RZ, 0x3c, !PT ;  /* 0x0000001403038212 */ /* 0x000fc600078e3cff */
[----:B------:R-:W4:Y:S01]  /*0440*/  @P2 LDG.E R20, desc[UR10][R14.64+0x38] ;  /* 0x0000380a0e142981 */ /* 0x000f22000c1e1900 */
[----:B------:R-:W-:-:S03]  /*0450*/  @P1 LOP3.LUT R5, R5, R24, RZ, 0x3c, !PT ;  /* 0x0000001805051212 */ /* 0x000fc600078e3cff */
[----:B------:R-:W4:Y:S01]  /*0460*/  @P3 LDG.E R24, desc[UR10][R14.64+0x44] ;  /* 0x0000440a0e183981 */ /* 0x000f22000c1e1900 */
[----:B--2---:R-:W-:-:S03]  /*0470*/  @!P0 LOP3.LUT R4, R4, R17, RZ, 0x3c, !PT ;  /* 0x0000001104048212 */ /* 0x004fc600078e3cff */
[----:B------:R-:W2:Y:S01]  /*0480*/  @P1 LDG.E R17, desc[UR10][R14.64+0x20] ;  /* 0x0000200a0e111981 */ /* 0x000ea2000c1e1900 */
[----:B---3--:R-:W-:-:S03]  /*0490*/  @!P0 LOP3.LUT R2, R2, R19, RZ, 0x3c, !PT ;  /* 0x0000001302028212 */ /* 0x008fc600078e3cff */
[----:B------:R-:W3:Y:S01]  /*04a0*/  @P2 LDG.E R19, desc[UR10][R14.64+0x2c] ;  /* 0x00002c0a0e132981 */ /* 0x000ee2000c1e1900 */
[----:B----4-:R-:W-:-:S03]  /*04b0*/  @P1 LOP3.LUT R4, R4, R21, RZ, 0x3c, !PT ;  /* 0x0000001504041212 */ /* 0x010fc600078e3cff */
[----:B------:R-:W4:Y:S01]  /*04c0*/  @P2 LDG.E R21, desc[UR10][R14.64+0x34] ;  /* 0x0000340a0e152981 */ /* 0x000f22000c1e1900 */
[----:B------:R-:W-:-:S03]  /*04d0*/  @P5 LOP3.LUT R6, R6, R23, RZ, 0x3c, !PT ;  /* 0x0000001706065212 */ /* 0x000fc600078e3cff */
[----:B------:R-:W4:Y:S01]  /*04e0*/  @P3 LDG.E R23, desc[UR10][R14.64+0x40] ;  /* 0x0000400a0e173981 */ /* 0x000f22000c1e1900 */
[----:B------:R-:W-:Y:S02]  /*04f0*/  @P1 LOP3.LUT R3, R3, R26, RZ, 0x3c, !PT ;  /* 0x0000001a03031212 */ /* 0x000fe400078e3cff */
[----:B------:R-:W-:Y:S01]  /*0500*/  @P2 LOP3.LUT R5, R5, R18, RZ, 0x3c, !PT ;  /* 0x0000001205052212 */ /* 0x000fe200078e3cff */
[----:B------:R-:W4:Y:S04]  /*0510*/  @P5 LDG.E R26, desc[UR10][R14.64+0x6c] ;  /* 0x00006c0a0e1a5981 */ /* 0x000f28000c1e1900 */
[----:B------:R-:W4:Y:S01]  /*0520*/  @P3 LDG.E R18, desc[UR10][R14.64+0x4c] ;  /* 0x00004c0a0e123981 */ /* 0x000f22000c1e1900 */
[----:B------:R-:W-:-:S03]  /*0530*/  @P2 LOP3.LUT R3, R3, R20, RZ, 0x3c, !PT ;  /* 0x0000001403032212 */ /* 0x000fc600078e3cff */
[----:B------:R-:W4:Y:S01]  /*0540*/  @P4 LDG.E R20, desc[UR10][R14.64+0x58] ;  /* 0x0000580a0e144981 */ /* 0x000f22000c1e1900 */
[----:B------:R-:W-:-:S03]  /*0550*/  @P3 LOP3.LUT R5, R5, R24, RZ, 0x3c, !PT ;  /* 0x0000001805053212 */ /* 0x000fc600078e3cff */
[----:B------:R-:W4:Y:S01]  /*0560*/  @P4 LDG.E R24, desc[UR10][R14.64+0x60] ;  /* 0x0000600a0e184981 */ /* 0x000f22000c1e1900 */
[----:B--2---:R-:W-:-:S03]  /*0570*/  @P1 LOP3.LUT R2, R2, R17, RZ, 0x3c, !PT ;  /* 0x0000001102021212 */ /* 0x004fc600078e3cff */
[----:B------:R-:W2:Y:S01]  /*0580*/  @P4 LDG.E R17, desc[UR10][R14.64+0x54] ;  /* 0x0000540a0e114981 */ /* 0x000ea2000c1e1900 */
[----:B---3--:R-:W-:-:S03]  /*0590*/  @P2 LOP3.LUT R4, R4, R19, RZ, 0x3c, !PT ;  /* 0x0000001304042212 */ /* 0x008fc600078e3cff */
[----:B------:R-:W3:Y:S01]  /*05a0*/  @P4 LDG.E R19, desc[UR10][R14.64+0x5c] ;  /* 0x00005c0a0e134981 */ /* 0x000ee2000c1e1900 */
[----:B----4-:R-:W-:-:S03]  /*05b0*/  @P2 LOP3.LUT R2, R2, R21, RZ, 0x3c, !PT ;  /* 0x0000001502022212 */ /* 0x010fc600078e3cff */
[----:B------:R-:W4:Y:S01]  /*05c0*/  @P5 LDG.E R21, desc[UR10][R14.64+0x68] ;  /* 0x0000680a0e155981 */ /* 0x000f22000c1e1900 */
[----:B------:R-:W-:-:S03]  /*05d0*/  @P3 LOP3.LUT R4, R4, R23, RZ, 0x3c, !PT ;  /* 0x0000001704043212 */ /* 0x000fc600078e3cff */
[----:B------:R-:W4:Y:S01]  /*05e0*/  @P5 LDG.E R23, desc[UR10][R14.64+0x70] ;  /* 0x0000700a0e175981 */ /* 0x000f22000c1e1900 */
[----:B------:R-:W-:Y:S02]  /*05f0*/  LOP3.LUT P0, RZ, R22, 0x80, RZ, 0xc0, !PT ;  /* 0x0000008016ff7812 */ /* 0x000fe4000780c0ff */
[----:B------:R-:W-:Y:S02]  /*0600*/  @P3 LOP3.LUT R2, R2, R25, RZ, 0x3c, !PT ;  /* 0x0000001902023212 */ /* 0x000fe400078e3cff */
[----:B------:R-:W-:Y:S02]  /*0610*/  @P3 LOP3.LUT R3, R3, R18, RZ, 0x3c, !PT ;  /* 0x0000001203033212 */ /* 0x000fe400078e3cff */
[----:B------:R-:W4:Y:S01]  /*0620*/  @P5 LDG.E R18, desc[UR10][R14.64+0x74] ;  /* 0x0000740a0e125981 */ /* 0x000f22000c1e1900 */
[----:B------:R-:W-:-:S03]  /*0630*/  @P4 LOP3.LUT R5, R5, R20, RZ, 0x3c, !PT ;  /* 0x0000001405054212 */ /* 0x000fc600078e3cff */
[----:B------:R-:W4:Y:S01]  /*0640*/  @P6 LDG.E R20, desc[UR10][R14.64+0x80] ;  /* 0x0000800a0e146981 */ /* 0x000f22000c1e1900 */
[----:B------:R-:W-:-:S03]  /*0650*/  @P4 LOP3.LUT R3, R3, R24, RZ, 0x3c, !PT ;  /* 0x0000001803034212 */ /* 0x000fc600078e3cff */
[----:B------:R-:W4:Y:S01]  /*0660*/  @P6 LDG.E R24, desc[UR10][R14.64+0x88] ;  /* 0x0000880a0e186981 */ /* 0x000f22000c1e1900 */
[----:B------:R-:W-:-:S03]  /*0670*/  @P5 LOP3.LUT R5, R5, R26, RZ, 0x3c, !PT ;  /* 0x0000001a05055212 */ /* 0x000fc600078e3cff */
[----:B------:R-:W4:Y:S04]  /*0680*/  @P0 LDG.E R25, desc[UR10][R14.64+0x8c] ;  /* 0x00008c0a0e190981 */ /* 0x000f28000c1e1900 */
[----:B------:R-:W4:Y:S04]  /*0690*/  @P0 LDG.E R26, desc[UR10][R14.64+0x94] ;  /* 0x0000940a0e1a0981 */ /* 0x000f28000c1e1900 */
        /* <DEDUP_REMOVED lines=9> */
[----:B------:R-:W-:Y:S02]  /*0730*/  @P6 LOP3.LUT R6, R6, R27, RZ, 0x3c, !PT ;  /* 0x0000001b06066212 */ /* 0x000fe400078e3cff */
[----:B------:R-:W-:Y:S02]  /*0740*/  @P5 LOP3.LUT R3, R3, R18, RZ, 0x3c, !PT ;  /* 0x0000001203035212 */ /* 0x000fe400078e3cff */
[----:B------:R-:W-:Y:S02]  /*0750*/  @P6 LOP3.LUT R5, R5, R20, RZ, 0x3c, !PT ;  /* 0x0000001405056212 */ /* 0x000fe400078e3cff */
[----:B------:R-:W-:Y:S02]  /*0760*/  @P6 LOP3.LUT R3, R3, R24, RZ, 0x3c, !PT ;  /* 0x0000001803036212 */ /* 0x000fe400078e3cff */
[----:B------:R-:W-:Y:S02]  /*0770*/  @P0 LOP3.LUT R6, R6, R25, RZ, 0x3c, !PT ;  /* 0x0000001906060212 */ /* 0x000fe400078e3cff */
[----:B------:R-:W-:-:S02]  /*0780*/  @P0 LOP3.LUT R5, R5, R26, RZ, 0x3c, !PT ;  /* 0x0000001a05050212 */ /* 0x000fc400078e3cff */
[----:B------:R-:W-:Y:S02]  /*0790*/  @P0 LOP3.LUT R3, R3, R28, RZ, 0x3c, !PT ;  /* 0x0000001c03030212 */ /* 0x000fe400078e3cff */
[----:B--2---:R-:W-:Y:S02]  /*07a0*/  @P6 LOP3.LUT R4, R4, R17, RZ, 0x3c, !PT ;  /* 0x0000001104046212 */ /* 0x004fe400078e3cff */
[----:B---3--:R-:W-:Y:S02]  /*07b0*/  @P6 LOP3.LUT R2, R2, R19, RZ, 0x3c, !PT ;  /* 0x0000001302026212 */ /* 0x008fe400078e3cff */
[----:B----4-:R-:W-:Y:S02]  /*07c0*/  @P0 LOP3.LUT R4, R4, R21, RZ, 0x3c, !PT ;  /* 0x0000001504040212 */ /* 0x010fe400078e3cff */
[----:B------:R-:W-:Y:S02]  /*07d0*/  @P0 LOP3.LUT R2, R2, R23, RZ, 0x3c, !PT ;  /* 0x0000001702020212 */ /* 0x000fe400078e3cff */
[----:B------:R-:W-:-:S13]  /*07e0*/  R2P PR, R22.B1, 0x7f ;  /* 0x0000007f16007804 */ /* 0x000fda0000001000 */
[----:B------:R-:W2:Y:S04]  /*07f0*/  @P0 LDG.E R20, desc[UR10][R14.64+0xb0] ;  /* 0x0000b00a0e140981 */ /* 0x000ea8000c1e1900 */
[----:B------:R-:W3:Y:S04]  /*0800*/  @P0 LDG.E R21, desc[UR10][R14.64+0xa0] ;  /* 0x0000a00a0e150981 */ /* 0x000ee8000c1e1900 */
[----:B------:R-:W4:Y:S04]  /*0810*/  @P0 LDG.E R23, desc[UR10][R14.64+0xa4] ;  /* 0x0000a40a0e170981 */ /* 0x000f28000c1e1900 */
[----:B------:R-:W4:Y:S04]  /*0820*/  @P0 LDG.E R18, desc[UR10][R14.64+0xa8] ;  /* 0x0000a80a0e120981 */ /* 0x000f28000c1e1900 */
[----:B------:R-:W4:Y:S04]  /*0830*/  @P0 LDG.E R25, desc[UR10][R14.64+0xac] ;  /* 0x0000ac0a0e190981 */ /* 0x000f28000c1e1900 */
[----:B------:R-:W4:Y:S04]  /*0840*/  @P1 LDG.E R27, desc[UR10][R14.64+0xb4] ;  /* 0x0000b40a0e1b1981 */ /* 0x000f28000c1e1900 */
[----:B------:R-:W4:Y:S04]  /*0850*/  @P2 LDG.E R29, desc[UR10][R14.64+0xc8] ;  /* 0x0000c80a0e1d2981 */ /* 0x000f28000c1e1900 */
[----:B------:R-:W4:Y:S04]  /*0860*/  @P3 LDG.E R19, desc[UR10][R14.64+0xdc] ;  /* 0x0000dc0a0e133981 */ /* 0x000f28000c1e1900 */
        /* <DEDUP_REMOVED lines=12> */
[----:B------:R-:W-:Y:S01]  /*0930*/  LOP3.LUT P0, RZ, R22, 0x8000, RZ, 0xc0, !PT ;  /* 0x0000800016ff7812 */ /* 0x000fe2000780c0ff */
[----:B------:R-:W4:Y:S04]  /*0940*/  @P1 LDG.E R25, desc[UR10][R14.64+0xc0] ;  /* 0x0000c00a0e191981 */ /* 0x000f28000c1e1900 */
[----:B------:R-:W4:Y:S01]  /*0950*/  @P1 LDG.E R22, desc[UR10][R14.64+0xc4] ;  /* 0x0000c40a0e161981 */ /* 0x000f22000c1e1900 */
[----:B------:R-:W-:-:S03]  /*0960*/  @P1 LOP3.LUT R6, R6, R27, RZ, 0x3c, !PT ;  /* 0x0000001b06061212 */ /* 0x000fc600078e3cff */
[----:B------:R-:W4:Y:S01]  /*0970*/  @P2 LDG.E R27, desc[UR10][R14.64+0xcc] ;  /* 0x0000cc0a0e1b2981 */ /* 0x000f22000c1e1900 */
[----:B------:R-:W-:-:S03]  /*0980*/  @P2 LOP3.LUT R6, R6, R29, RZ, 0x3c, !PT ;  /* 0x0000001d06062212 */ /* 0x000fc600078e3cff */
[----:B------:R-:W4:Y:S01]  /*0990*/  @P6 LDG.E R29, desc[UR10][R14.64+0x118] ;  /* 0x0001180a0e1d6981 */ /* 0x000f22000c1e1900 */
[----:B------:R-:W-:-:S03]  /*09a0*/  @P3 LOP3.LUT R6, R6, R19, RZ, 0x3c, !PT ;  /* 0x0000001306063212 */ /* 0x000fc600078e3cff */
[----:B------:R-:W4:Y:S01]  /*09b0*/  @P2 LDG.E R19, desc[UR10][R14.64+0xd4] ;  /* 0x0000d40a0e132981 */ /* 0x000f22000c1e1900 */
[----:B------:R-:W-:-:S03]  /*09c0*/  @P4 LOP3.LUT R6, R6, R17, RZ, 0x3c, !PT ;  /* 0x0000001106064212 */ /* 0x000fc600078e3cff */
[----:B------:R-:W4:Y:S04]  /*09d0*/  @P5 LDG.E R17, desc[UR10][R14.64+0x108] ;  /* 0x0001080a0e115981 */ /* 0x000f28000c1e1900 */
[----:B------:R-:W4:Y:S01]  /*09e0*/  @P0 LDG.E R28, desc[UR10][R14.64+0x13c] ;  /* 0x00013c0a0e1c0981 */ /* 0x000f22000c1e1900 */
[----:B--2---:R-:W-:-:S03]  /*09f0*/  @P1 LOP3.LUT R5, R5, R20, RZ, 0x3c, !PT ;  /* 0x0000001405051212 */ /* 0x004fc600078e3cff */
[----:B------:R-:W2:Y:S01]  /*0a00*/  @P4 LDG.E R20, desc[UR10][R14.64+0x100] ;  /* 0x0001000a0e144981 */ /* 0x000ea2000c1e1900 */
[----:B---3--:R-:W-:Y:S02]  /*0a10*/  @P5 LOP3.LUT R6, R6, R21, RZ, 0x3c, !PT ;  /* 0x0000001506065212 */ /* 0x008fe400078e3cff */
[----:B------:R-:W-:Y:S01]  /*0a20*/  @P2 LOP3.LUT R5, R5, R24, RZ, 0x3c, !PT ;  /* 0x0000001805052212 */ /* 0x000fe200078e3cff */
[----:B------:R-:W3:Y:S01]  /*0a30*/  @P3 LDG.E R21, desc[UR10][R14.64+0xe0] ;  /* 0x0000e00a0e153981 */ /* 0x000ee2000c1e1900 */
[----:B----4-:R-:W-:-:S03]  /*0a40*/  @P1 LOP3.LUT R4, R4, R23, RZ, 0x3c, !PT ;  /* 0x0000001704041212 */ /* 0x010fc600078e3cff */
[----:B------:R-:W4:Y:S04]  /*0a50*/  @P3 LDG.E R24, desc[UR10][R14.64+0xec] ;  /* 0x0000ec0a0e183981 */ /* 0x000f28000c1e1900 */
[----:B------:R-:W2:Y:S01]  /*0a60*/  @P3 LDG.E R23, desc[UR10][R14.64+0xe8] ;  /* 0x0000e80a0e173981 */ /* 0x000ea2000c1e1900 */
[----:B------:R-:W-:-:S03]  /*0a70*/  @P1 LOP3.LUT R2, R2, R25, RZ, 0x3c, !PT ;  /* 0x0000001902021212 */ /* 0x000fc600078e3cff */
[----:B------:R-:W2:Y:S01]  /*0a80*/  @P4 LDG.E R25, desc[UR10][R14.64+0xf4] ;  /* 0x0000f40a0e194981 */ /* 0x000ea2000c1e1900 */
[----:B------:R-:W-:-:S03]  /*0a90*/  @P1 LOP3.LUT R3, R3, R22, RZ, 0x3c, !PT ;  /* 0x0000001603031212 */ /* 0x000fc600078e3cff */
[----:B------:R-:W2:Y:S01]  /*0aa0*/  @P3 LDG.E R22, desc[UR10][R14.64+0xe4] ;  /* 0x0000e40a0e163981 */ /* 0x000ea2000c1e1900 */
[----:B------:R-:W-:Y:S02]  /*0ab0*/  @P2 LOP3.LUT R4, R4, R27, RZ, 0x3c, !PT ;  /* 0x0000001b04042212 */ /* 0x000fe400078e3cff */
[----:B------:R-:W-:Y:S01]  /*0ac0*/  @P2 LOP3.LUT R3, R3, R18, RZ, 0x3c, !PT ;  /* 0x0000001203032212 */ /* 0x000fe200078e3cff */
[----:B------:R-:W2:Y:S04]  /*0ad0*/  @P4 LDG.E R27, desc[UR10][R14.64+0xfc] ;  /* 0x0000fc0a0e1b4981 */ /* 0x000ea8000c1e1900 */
[----:B------:R-:W2:Y:S01]  /*0ae0*/  @P5 LDG.E R18, desc[UR10][R14.64+0x10c] ;  /* 0x00010c0a0e125981 */ /* 0x000ea2000c1e1900 */
[----:B------:R-:W-:-:S03]  /*0af0*/  @P2 LOP3.LUT R2, R2, R19, RZ, 0x3c, !PT ;  /* 0x0000001302022212 */ /* 0x000fc600078e3cff */
[----:B------:R-:W2:Y:S01]  /*0b00*/  @P5 LDG.E R19, desc[UR10][R14.64+0x110] ;  /* 0x0001100a0e135981 */ /* 0x000ea2000c1e1900 */
[----:B------:R-:W-:-:S03]  /*0b10*/  @P6 LOP3.LUT R6, R6, R29, RZ, 0x3c, !PT ;  /* 0x0000001d06066212 */ /* 0x000fc600078e3cff */
[----:B------:R-:W2:Y:S01]  /*0b20*/  @P0 LDG.E R29, desc[UR10][R14.64+0x12c] ;  /* 0x00012c0a0e1d0981 */ /* 0x000ea2000c1e1900 */
[----:B---3--:R-:W-:-:S03]  /*0b30*/  @P3 LOP3.LUT R4, R4, R21, RZ, 0x3c, !PT ;  /* 0x0000001504043212 */ /* 0x008fc600078e3cff */
[----:B------:R-:W3:Y:S01]  /*0b40*/  @P6 LDG.E R21, desc[UR10][R14.64+0x11c] ;  /* 0x00011c0a0e156981 */ /* 0x000ee2000c1e1900 */
[----:B----4-:R-:W-:-:S03]  /*0b50*/  @P3 LOP3.LUT R3, R3, R24, RZ, 0x3c, !PT ;  /* 0x0000001803033212 */ /* 0x010fc600078e3cff */
[----:B------:R-:W4:Y:S01]  /*0b60*/  @P6 LDG.E R24, desc[UR10][R14.64+0x128] ;  /* 0x0001280a0e186981 */ /* 0x000f22000c1e1900 */
[----:B--2---:R-:W-:Y:S02]  /*0b70*/  @P3 LOP3.LUT R2, R2, R23, RZ, 0x3c, !PT ;  /* 0x0000001702023212 */ /* 0x004fe400078e3cff */
[----:B------:R-:W-:Y:S01]  /*0b80*/  @P4 LOP3.LUT R3, R3, R20, RZ, 0x3c, !PT ;  /* 0x0000001403034212 */ /* 0x000fe200078e3cff */
[----:B------:R-:W2:Y:S01]  /*0b90*/  @P6 LDG.E R23, desc[UR10][R14.64+0x124] ;  /* 0x0001240a0e176981 */ /* 0x000ea2000c1e1900 */
[----:B------:R-:W-:-:S03]  /*0ba0*/  @P4 LOP3.LUT R4, R4, R25, RZ, 0x3c, !PT ;  /* 0x0000001904044212 */ /* 0x000fc600078e3cff */
[----:B------:R-:W4:Y:S01]  /*0bb0*/  @P6 LDG.E R20, desc[UR10][R14.64+0x120] ;  /* 0x0001200a0e146981 */ /* 0x000f22000c1e1900 */
[----:B------:R-:W-:-:S03]  /*0bc0*/  @P3 LOP3.LUT R5, R5, R22, RZ, 0x3c, !PT ;  /* 0x0000001605053212 */ /* 0x000fc600078e3cff */
[----:B------:R-:W4:Y:S01]  /*0bd0*/  @P5 LDG.E R22, desc[UR10][R14.64+0x114] ;  /* 0x0001140a0e165981 */ /* 0x000f22000c1e1900 */
[----:B------:R-:W-:Y:S02]  /*0be0*/  @P4 LOP3.LUT R5, R5, R26, RZ, 0x3c, !PT ;  /* 0x0000001a05054212 */ /* 0x000fe400078e3cff */
[----:B------:R-:W-:Y:S01]  /*0bf0*/  @P5 LOP3.LUT R4, R4, R17, RZ, 0x3c, !PT ;  /* 0x0000001104045212 */ /* 0x000fe200078e3cff */
[----:B------:R-:W4:Y:S04]  /*0c00*/  @P0 LDG.E R26, desc[UR10][R14.64+0x134] ;  /* 0x0001340a0e1a0981 */ /* 0x000f28000c1e1900 */
[----:B------:R-:W4:Y:S04]  /*0c10*/  @P0 LDG.E R17, desc[UR10][R14.64+0x130] ;  /* 0x0001300a0e110981 */ /* 0x000f28000c1e1900 */
[----:B------:R-:W4:Y:S01]  /*0c20*/  @P0 LDG.E R25, desc[UR10][R14.64+0x138] ;  /* 0x0001380a0e190981 */ /* 0x000f22000c1e1900 */
[----:B------:R-:W-:Y:S01]  /*0c30*/  UIADD3 UR4, UPT, UPT, UR4, 0x10, URZ ;  /* 0x0000001004047890 */ /* 0x000fe2000fffe0ff */
[----:B------:R-:W-:-:S03]  /*0c40*/  @P4 LOP3.LUT R2, R2, R27, RZ, 0x3c, !PT ;  /* 0x0000001b02024212 */ /* 0x000fc600078e3cff */
[----:B------:R-:W-:Y:S01]  /*0c50*/  UISETP.NE.AND UP0, UPT, UR4, 0x20, UPT ;  /* 0x000000200400788c */ /* 0x000fe2000bf05270 */
[----:B------:R-:W-:Y:S02]  /*0c60*/  @P5 LOP3.LUT R5, R5, R18, RZ, 0x3c, !PT ;  /* 0x0000001205055212 */ /* 0x000fe400078e3cff */
[----:B------:R-:W-:Y:S02]  /*0c70*/  @P5 LOP3.LUT R2, R2, R19, RZ, 0x3c, !PT ;  /* 0x0000001302025212 */ /* 0x000fe400078e3cff */
[----:B------:R-:W-:Y:S02]  /*0c80*/  @P0 LOP3.LUT R6, R6, R29, RZ, 0x3c, !PT ;  /* 0x0000001d06060212 */ /* 0x000fe400078e3cff */
[----:B---3--:R-:W-:Y:S02]  /*0c90*/  @P6 LOP3.LUT R4, R4, R21, RZ, 0x3c, !PT ;  /* 0x0000001504046212 */ /* 0x008fe400078e3cff */
[----:B--2---:R-:W-:Y:S02]  /*0ca0*/  @P6 LOP3.LUT R2, R2, R23, RZ, 0x3c, !PT ;  /* 0x0000001702026212 */ /* 0x004fe400078e3cff */
[----:B----4-:R-:W-:-:S02]  /*0cb0*/  @P6 LOP3.LUT R5, R5, R20, RZ, 0x3c, !PT ;  /* 0x0000001405056212 */ /* 0x010fc400078e3cff */
[----:B------:R-:W-:-:S04]  /*0cc0*/  @P5 LOP3.LUT R3, R3, R22, RZ, 0x3c, !PT ;  /* 0x0000001603035212 */ /* 0x000fc800078e3cff */
[----:B------:R-:W-:Y:S02]  /*0cd0*/  @P6 LOP3.LUT R3, R3, R24, RZ, 0x3c, !PT ;  /* 0x0000001803036212 */ /* 0x000fe400078e3cff */
[----:B------:R-:W-:Y:S02]  /*0ce0*/  @P0 LOP3.LUT R5, R5, R26, RZ, 0x3c, !PT ;  /* 0x0000001a05050212 */ /* 0x000fe400078e3cff */
[----:B------:R-:W-:Y:S02]  /*0cf0*/  @P0 LOP3.LUT R4, R4, R17, RZ, 0x3c, !PT ;  /* 0x0000001104040212 */ /* 0x000fe400078e3cff */
[----:B------:R-:W-:Y:S02]  /*0d00*/  @P0 LOP3.LUT R3, R3, R28, RZ, 0x3c, !PT ;  /* 0x0000001c03030212 */ /* 0x000fe400078e3cff */
[----:B------:R-:W-:Y:S01]  /*0d10*/  @P0 LOP3.LUT R2, R2, R25, RZ, 0x3c, !PT ;  /* 0x0000001902020212 */ /* 0x000fe200078e3cff */
[----:B------:R-:W-:Y:S06]  /*0d20*/  BRA.U UP0, `(.L_x_4) ;  /* 0xfffffff500487547 */ /* 0x000fec000b83ffff */
[----:B------:R-:W-:-:S05]  /*0d30*/  VIADD R16, R16, 0x1 ;  /* 0x0000000110107836 */ /* 0x000fca0000000000 */
[----:B------:R-:W-:-:S13]  /*0d40*/  ISETP.NE.AND P0, PT, R16, 0x5, PT ;  /* 0x000000051000780c */ /* 0x000fda0003f05270 */
[----:B------:R-:W-:Y:S05]  /*0d50*/  @P0 BRA `(.L_x_5) ;  /* 0xfffffff400300947 */ /* 0x000fea000383ffff */
[----:B------:R-:W-:Y:S01]  /*0d60*/  LOP3.LUT R7, R10, 0x3, RZ, 0xc0, !PT ;  /* 0x000000030a077812 */ /* 0x000fe200078ec0ff */
[----:B------:R0:W-:Y:S03]  /*0d70*/  STL.64 [R1+0x208], R4 ;  /* 0x0002080401007387 */ /* 0x0001e60000100a00 */
[----:B------:R-:W-:Y:S01]  /*0d80*/  ISETP.NE.U32.AND P0, PT, R7, 0x1, PT ;  /* 0x000000010700780c */ /* 0x000fe20003f05070 */
[----:B------:R0:W-:Y:S03]  /*0d90*/  STL.64 [R1+0x210], R2 ;  /* 0x0002100201007387 */ /* 0x0001e60000100a00 */
[----:B------:R-:W-:Y:S01]  /*0da0*/  ISETP.NE.AND.EX P0, PT, RZ, RZ, PT, P0 ;  /* 0x000000ffff00720c */ /* 0x000fe20003f05300 */
[----:B------:R0:W-:-:S12]  /*0db0*/  STL [R1+0x204], R6 ;  /* 0x0002040601007387 */ /* 0x0001d80000100800 */
[----:B0-----:R-:W-:Y:S05]  /*0dc0*/  @!P0 BRA `(.L_x_3) ;  /* 0x0000001400e88947 */ /* 0x001fea0003800000 */
[----:B------:R-:W-:Y:S01]  /*0dd0*/  IMAD.MOV.U32 R6, RZ, RZ, RZ ;  /* 0x000000ffff067224 */ /* 0x000fe200078e00ff */
[----:B------:R-:W-:Y:S01]  /*0de0*/  CS2R R2, SRZ ;  /* 0x0000000000027805 */ /* 0x000fe2000001ff00 */
[----:B------:R-:W-:Y:S01]  /*0df0*/  IMAD.MOV.U32 R16, RZ, RZ, RZ ;  /* 0x000000ffff107224 */ /* 0x000fe200078e00ff */
[----:B------:R-:W-:-:S07]  /*0e00*/  CS2R R4, SRZ ;  /* 0x0000000000047805 */ /* 0x000fce000001ff00 */
.L_x_7:
[----:B------:R-:W-:-:S06]  /*0e10*/  IMAD R7, R16, 0x4, R11 ;  /* 0x0000000410077824 */ /* 0x000fcc00078e020b */
[----:B------:R-:W5:Y:S01]  /*0e20*/  LDL R7, [R7+0x4] ;  /* 0x0000040007077983 */ /* 0x000f620000100800 */
[----:B------:R-:W-:-:S05]  /*0e30*/  UMOV UR4, URZ ;  /* 0x000000ff00047c82 */ /* 0x000fca0008000000 */
.L_x_6:
        /* <DEDUP_REMOVED lines=183> */
[----:B0-----:R-:W-:Y:S05]  /*19b0*/  @P0 BRA `(.L_x_3) ;  /* 0x0000000800ec0947 */ /* 0x001fea0003800000 */
[----:B------:R-:W-:Y:S01]  /*19c0*/  IMAD.MOV.U32 R6, RZ, RZ, RZ ;  /* 0x000000ffff067224 */ /* 0x000fe200078e00ff */
[----:B------:R-:W-:Y:S01]  /*19d0*/  CS2R R2, SRZ ;  /* 0x0000000000027805 */ /* 0x000fe2000001ff00 */
[----:B------:R-:W-:Y:S01]  /*19e0*/  IMAD.MOV.U32 R16, RZ, RZ, RZ ;  /* 0x000000ffff107224 */ /* 0x000fe200078e00ff */
[----:B------:R-:W-:-:S07]  /*19f0*/  CS2R R4, SRZ ;  /* 0x0000000000047805 */ /* 0x000fce000001ff00 */
.L_x_9:
[----:B------:R-:W-:-:S06]  /*1a00*/  IMAD R7, R16, 0x4, R11 ;  /* 0x0000000410077824 */ /* 0x000fcc00078e020b */
[----:B------:R-:W5:Y:S01]  /*1a10*/  LDL R7, [R7+0x4] ;  /* 0x0000040007077983 */ /* 0x000f620000100800 */
[----:B------:R-:W-:-:S05]  /*1a20*/  UMOV UR4, URZ ;  /* 0x000000ff00047c82 */ /* 0x000fca0008000000 */
.L_x_8:
        /* <DEDUP_REMOVED lines=177> */
[----:B------:R0:W-:Y:S04]  /*2540*/  STL.64 [R1+0x208], R4 ;  /* 0x0002080401007387 */ /* 0x0001e80000100a00 */
[----:B------:R0:W-:Y:S04]  /*2550*/  STL.64 [R1+0x210], R2 ;  /* 0x0002100201007387 */ /* 0x0001e80000100a00 */
[----:B------:R0:W-:Y:S02]  /*2560*/  STL [R1+0x204], R6 ;  /* 0x0002040601007387 */ /* 0x0001e40000100800 */
.L_x_3:
[----:B------:R-:W-:Y:S05]  /*2570*/  BSYNC.RECONVERGENT B1 ;  /* 0x0000000000017941 */ /* 0x000fea0003800200 */
.L_x_2:
[----:B------:R-:W-:Y:S01]  /*2580*/  ISETP.GT.U32.AND P0, PT, R10, 0x3, PT ;  /* 0x000000030a00780c */ /* 0x000fe20003f04070 */
[----:B------:R-:W-:Y:S01]  /*2590*/  VIADD R12, R12, 0x1 ;  /* 0x000000010c0c7836 */ /* 0x000fe20000000000 */
[--C-:B------:R-:W-:Y:S02]  /*25a0*/  SHF.R.U64 R10, R10, 0x2, R13.reuse ;  /* 0x000000020a0a7819 */ /* 0x100fe4000000120d */
[----:B------:R-:W-:Y:S02]  /*25b0*/  ISETP.GT.U32.AND.EX P0, PT, R13, RZ, PT, P0 ;  /* 0x000000ff0d00720c */ /* 0x000fe40003f04100 */
[----:B------:R-:W-:-:S11]  /*25c0*/  SHF.R.U32.HI R13, RZ, 0x2, R13 ;  /* 0x00000002ff0d7819 */ /* 0x000fd6000001160d */
[----:B------:R-:W-:Y:S05]  /*25d0*/  @P0 BRA `(.L_x_10) ;  /* 0xffffffd800e40947 */ /* 0x000fea000383ffff */
.L_x_1:
[----:B------:R-:W-:Y:S05]  /*25e0*/  BSYNC.RECONVERGENT B0 ;  /* 0x0000000000007941 */ /* 0x000fea0003800200 */
.L_x_0:
[----:B------:R-:W2:Y:S01]  /*25f0*/  S2R R13, SR_TID.X ;  /* 0x00000000000d7919 */ /* 0x000ea20000002100 */
[----:B------:R-:W-:Y:S01]  /*2600*/  BSSY.RECONVERGENT B0, `(.L_x_11) ;  /* 0x000000f000007945 */ /* 0x000fe20003800200 */
[----:B--2---:R-:W-:-:S13]  /*2610*/  ISETP.NE.AND P0, PT, R13, RZ, PT ;  /* 0x000000ff0d00720c */ /* 0x004fda0003f05270 */
[----:B------:R-:W-:Y:S05]  /*2620*/  @P0 BRA `(.L_x_12) ;  /* 0x0000000000300947 */ /* 0x000fea0003800000 */
[----:B------:R-:W2:Y:S01]  /*2630*/  S2UR UR5, SR_CgaCtaId ;  /* 0x00000000000579c3 */ /* 0x000ea20000008800 */
[----:B------:R-:W-:Y:S01]  /*2640*/  UMOV UR4, 0x400 ;  /* 0x0000040000047882 */ /* 0x000fe20000000000 */
[----:B01----:R-:W-:-:S06]  /*2650*/  IMAD.MOV.U32 R5, RZ, RZ, 0x3f800000 ;  /* 0x3f800000ff057424 */ /* 0x003fcc00078e00ff */
[----:B------:R-:W0:Y:S01]  /*2660*/  LDC.64 R2, c[0x0][0x390] ;  /* 0x0000e400ff027b82 */ /* 0x000e220000000a00 */
[----:B--2---:R-:W-:Y:S01]  /*2670*/  ULEA UR4, UR5, UR4, 0x18 ;  /* 0x0000000405047291 */ /* 0x004fe2000f8ec0ff */
[----:B0-----:R2:W-:Y:S04]  /*2680*/  STG.E desc[UR10][R2.64], R5 ;  /* 0x0000000502007986 */ /* 0x0015e8000c10190a */
[----:B------:R2:W-:Y:S04]  /*2690*/  STG.E desc[UR10][R2.64+0x4], R5 ;  /* 0x0000040502007986 */ /* 0x0005e8000c10190a */
[----:B------:R2:W-:Y:S04]  /*26a0*/  STG.E desc[UR10][R2.64+0x8], R5 ;  /* 0x0000080502007986 */ /* 0x0005e8000c10190a */
[----:B------:R2:W-:Y:S04]  /*26b0*/  STG.E desc[UR10][R2.64+0xc], R5 ;  /* 0x00000c0502007986 */ /* 0x0005e8000c10190a */
[----:B------:R2:W-:Y:S04]  /*26c0*/  STG.E desc[UR10][R2.64+0x10], R5 ;  /* 0x0000100502007986 */ /* 0x0005e8000c10190a */
[----:B------:R2:W-:Y:S04]  /*26d0*/  STG.E desc[UR10][R2.64+0x14], R5 ;  /* 0x0000140502007986 */ /* 0x0005e8000c10190a */
[----:B------:R-:W-:Y:S01]  /*26e0*/  STS [UR4+0x618], RZ ;  /* 0x000618ffff007988 */ /* 0x000fe20008000804 */
.L_x_12:
[----:B------:R-:W-:Y:S05]  /*26f0*/  BSYNC.RECONVERGENT B0 ;  /* 0x0000000000007941 */ /* 0x000fea0003800200 */
.L_x_11:
[----:B------:R-:W3:Y:S01]  /*2700*/  S2UR UR7, SR_CgaCtaId ;  /* 0x00000000000779c3 */ /* 0x000ee20000008800 */
[----:B------:R4:W-:Y:S01]  /*2710*/  STL.64 [R1+0x218], RZ ;  /* 0x000218ff01007387 */ /* 0x0009e20000100a00 */
[----:B------:R-:W-:Y:S01]  /*2720*/  UMOV UR6, 0x400 ;  /* 0x0000040000067882 */ /* 0x000fe20000000000 */
[----:B01----:R-:W-:Y:S01]  /*2730*/  IMAD R4, R13, 0x4, R0 ;  /* 0x000000040d047824 */ /* 0x003fe200078e0200 */
[----:B------:R-:W-:Y:S01]  /*2740*/  UIADD3 UR4, UPT, UPT, UR6, 0x200, URZ ;  /* 0x0000020006047890 */ /* 0x000fe2000fffe0ff */
[----:B------:R4:W-:Y:S04]  /*2750*/  STL [R1+0x220], RZ ;  /* 0x000220ff01007387 */ /* 0x0009e80000100800 */
[----:B------:R4:W-:Y:S01]  /*2760*/  STL.64 [R1+0x228], RZ ;  /* 0x000228ff01007387 */ /* 0x0009e20000100a00 */
[----:B---3--:R-:W-:-:S02]  /*2770*/  ULEA UR8, UR7, UR6, 0x18 ;  /* 0x0000000607087291 */ /* 0x008fc4000f8ec0ff */
[----:B------:R-:W-:Y:S02]  /*2780*/  UIADD3 UR6, UPT, UPT, UR6, 0x400, URZ ;  /* 0x0000040006067890 */ /* 0x000fe4000fffe0ff */
[----:B------:R-:W-:Y:S02]  /*2790*/  ULEA UR5, UR7, UR4, 0x18 ;  /* 0x0000000407057291 */ /* 0x000fe4000f8ec0ff */
[----:B------:R-:W-:Y:S01]  /*27a0*/  ULEA UR6, UR7, UR6, 0x18 ;  /* 0x0000000607067291 */ /* 0x000fe2000f8ec0ff */
[----:B------:R-:W-:Y:S01]  /*27b0*/  IMAD.U32 R12, RZ, RZ, UR8 ;  /* 0x00000008ff0c7e24 */ /* 0x000fe2000f8e00ff */
[----:B------:R-:W-:Y:S02]  /*27c0*/  UMOV UR8, 0xffffffff ;  /* 0xffffffff00087882 */ /* 0x000fe40000000000 */
[C---:B------:R-:W-:Y:S01]  /*27d0*/  LEA R6, R13.reuse, UR5, 0x2 ;  /* 0x000000050d067c11 */ /* 0x040fe2000f8e10ff */
[C---:B--2---:R-:W-:Y:S01]  /*27e0*/  IMAD R5, R13.reuse, 0x4, R12 ;  /* 0x000000040d057824 */ /* 0x044fe200078e020c */
[----:B----4-:R-:W-:-:S07]  /*27f0*/  LEA R18, R13, UR6, 0x2 ;  /* 0x000000060d127c11 */ /* 0x010fce000f8e10ff */
.L_x_101:
[----:B0-----:R-:W2:Y:S01]  /*2800*/  LDL.128 R8, [R1+0x200] ;  /* 0x0002000001087983 */ /* 0x001ea20000100c00 */
[----:B-1----:R-:W0:Y:S03]  /*2810*/  LDC.64 R22, c[0x0][0x388] ;  /* 0x0000e200ff167b82 */ /* 0x002e260000000a00 */
[----:B------:R-:W3:Y:S05]  /*2820*/  LDL.64 R2, [R1+0x210] ;  /* 0x0002100001027983 */ /* 0x000eea0000100a00 */
[----:B------:R-:W1:Y:S08]  /*2830*/  LDC.64 R16, c[0x0][0x380] ;  /* 0x0000e000ff107b82 */ /* 0x000e700000000a00 */
[----:B------:R-:W4:Y:S08]  /*2840*/  LDC.64 R20, c[0x0][0x390] ;  /* 0x0000e400ff147b82 */ /* 0x000f300000000a00 */
[----:B------:R-:W-:Y:S06]  /*2850*/  BAR.SYNC.DEFER_BLOCKING 0x0 ;  /* 0x0000000000007b1d */ /* 0x000fec0000010000 */
[----:B----4-:R-:W4:Y:S04]  /*2860*/  LDG.E R28, desc[UR10][R20.64+0x8] ;  /* 0x0000080a141c7981 */ /* 0x010f28000c1e1900 */
[----:B------:R-:W5:Y:S01]  /*2870*/  LDG.E R19, desc[UR10][R20.64+0x14] ;  /* 0x0000140a14137981 */ /* 0x000f62000c1e1900 */
[----:B--2---:R-:W-:Y:S01]  /*2880*/  SHF.R.U32.HI R14, RZ, 0x2, R9 ;  /* 0x00000002ff0e7819 */ /* 0x004fe20000011609 */
[----:B------:R-:W-:-:S03]  /*2890*/  VIADD R8, R8, 0x587c5 ;  /* 0x000587c508087836 */ /* 0x000fc60000000000 */
[----:B------:R-:W-:Y:S01]  /*28a0*/  LOP3.LUT R14, R14, R9, RZ, 0x3c, !PT ;  /* 0x000000090e0e7212 */ /* 0x000fe200078e3cff */
[----:B---3--:R-:W-:-:S04]  /*28b0*/  IMAD.SHL.U32 R7, R3, 0x10, RZ ;  /* 0x0000001003077824 */ /* 0x008fc800078e00ff */
[----:B------:R-:W-:-:S05]  /*28c0*/  IMAD.SHL.U32 R9, R14, 0x2, RZ ;  /* 0x000000020e097824 */ /* 0x000fca00078e00ff */
[----:B------:R-:W-:Y:S01]  /*28d0*/  LOP3.LUT R14, R14, R9, R7, 0x96, !PT ;  /* 0x000000090e0e7212 */ /* 0x000fe200078e9607 */
[----:B------:R-:W-:-:S03]  /*28e0*/  IMAD.MOV.U32 R9, RZ, RZ, 0x2f800000 ;  /* 0x2f800000ff097424 */ /* 0x000fc600078e00ff */
[----:B------:R-:W-:-:S05]  /*28f0*/  LOP3.LUT R15, R14, R3, RZ, 0x3c, !PT ;  /* 0x000000030e0f7212 */ /* 0x000fca00078e3cff */
[----:B------:R-:W-:-:S05]  /*2900*/  IMAD.IADD R7, R15, 0x1, R8 ;  /* 0x000000010f077824 */ /* 0x000fca00078e0208 */
[----:B------:R-:W-:-:S05]  /*2910*/  I2FP.F32.U32 R14, R7 ;  /* 0x00000007000e7245 */ /* 0x000fca0000201000 */
[----:B------:R-:W-:-:S04]  /*2920*/  FFMA R9, R14, R9, 1.1641532182693481445e-10 ;  /* 0x2f0000000e097423 */ /* 0x000fc80000000009 */
[----:B------:R-:W-:Y:S02]  /*2930*/  FMUL R7, R9, 1000 ;  /* 0x447a000009077820 */ /* 0x000fe40000400000 */
[----:B------:R-:W2:Y:S04]  /*2940*/  LDG.E R9, desc[UR10][R20.64+0x4] ;  /* 0x0000040a14097981 */ /* 0x000ea8000c1e1900 */
[----:B------:R-:W3:Y:S02]  /*2950*/  F2I.TRUNC.NTZ R7, R7 ;  /* 0x0000000700077305 */ /* 0x000ee4000020f100 */
[C---:B---3--:R-:W-:Y:S02]  /*2960*/  IMAD R25, R7.reuse, 0x6, RZ ;  /* 0x0000000607197824 */ /* 0x048fe400078e02ff */
[----:B0-----:R-:W-:-:S04]  /*2970*/  IMAD.WIDE R22, R7, 0x4, R22 ;  /* 0x0000000407167825 */ /* 0x001fc800078e0216 */
[----:B-1----:R-:W-:Y:S02]  /*2980*/  IMAD.WIDE R24, R25, 0x4, R16 ;  /* 0x0000000419187825 */ /* 0x002fe400078e0210 */
[----:B------:R-:W3:Y:S04]  /*2990*/  LDG.E R16, desc[UR10][R20.64] ;  /* 0x0000000a14107981 */ /* 0x000ee8000c1e1900 */
[----:B------:R-:W3:Y:S04]  /*29a0*/  LDG.E R22, desc[UR10][R22.64] ;  /* 0x0000000a16167981 */ /* 0x000ee8000c1e1900 */
[----:B------:R-:W3:Y:S04]  /*29b0*/  LDG.E R17, desc[UR10][R24.64] ;  /* 0x0000000a18117981 */ /* 0x000ee8000c1e1900 */
[----:B------:R-:W2:Y:S04]  /*29c0*/  LDG.E R14, desc[UR10][R24.64+0x4] ;  /* 0x0000040a180e7981 */ /* 0x000ea8000c1e1900 */
[----:B------:R-:W4:Y:S04]  /*29d0*/  LDG.E R27, desc[UR10][R24.64+0x8] ;  /* 0x0000080a181b7981 */ /* 0x000f28000c1e1900 */
[----:B------:R-:W5:Y:S04]  /*29e0*/  LDG.E R23, desc[UR10][R24.64+0xc] ;  /* 0x00000c0a18177981 */ /* 0x000f68000c1e1900 */
[----:B------:R-:W5:Y:S01]  /*29f0*/  LDG.E R26, desc[UR10][R24.64+0x10] ;  /* 0x0000100a181a7981 */ /* 0x000f62000c1e1900 */
[----:B---3--:R-:W-:-:S03]  /*2a00*/  FFMA R29, R17, R16, -R22 ;  /* 0x00000010111d7223 */ /* 0x008fc60000000816 */
[----:B------:R-:W5:Y:S04]  /*2a10*/  LDG.E R16, desc[UR10][R20.64+0xc] ;  /* 0x00000c0a14107981 */ /* 0x000f68000c1e1900 */
[----:B------:R-:W3:Y:S04]  /*2a20*/  LDG.E R17, desc[UR10][R20.64+0x10] ;  /* 0x0000100a14117981 */ /* 0x000ee8000c1e1900 */
[----:B------:R-:W3:Y:S01]  /*2a30*/  LDG.E R22, desc[UR10][R24.64+0x14] ;  /* 0x0000140a18167981 */ /* 0x000ee2000c1e1900 */
[----:B--2---:R-:W-:-:S04]  /*2a40*/  FFMA R14, R14, R9, R29 ;  /* 0x000000090e0e7223 */ /* 0x004fc8000000001d */
[----:B----4-:R-:W-:Y:S01]  /*2a50*/  FFMA R27, R27, R28, R14 ;  /* 0x0000001c1b1b7223 */ /* 0x010fe2000000000e */
[----:B------:R-:W-:Y:S02]  /*2a60*/  IMAD.MOV.U32 R9, RZ, RZ, R10 ;  /* 0x000000ffff097224 */ /* 0x000fe400078e000a */
[----:B------:R-:W-:Y:S01]  /*2a70*/  IMAD.MOV.U32 R14, RZ, RZ, R3 ;  /* 0x000000ffff0e7224 */ /* 0x000fe200078e0003 */
[----:B------:R0:W-:Y:S04]  /*2a80*/  STS [R5], R7 ;  /* 0x0000000705007388 */ /* 0x0001e80000000800 */
[----:B------:R0:W-:Y:S04]  /*2a90*/  STL.64 [R1+0x200], R8 ;  /* 0x0002000801007387 */ /* 0x0001e80000100a00 */
[----:B------:R0:W-:Y:S01]  /*2aa0*/  STL.64 [R1+0x210], R14 ;  /* 0x0002100e01007387 */ /* 0x0001e20000100a00 */
[----:B------:R-:W-:Y:S01]  /*2ab0*/  UIADD3 UR8, UPT, UPT, UR8, 0x1, URZ ;  /* 0x0000000108087890 */ /* 0x000fe2000fffe0ff */
[----:B------:R-:W-:Y:S01]  /*2ac0*/  VIADD R12, R12, 0x20 ;  /* 0x000000200c0c7836 */ /* 0x000fe20000000000 */
[----:B------:R-:W-:-:S02]  /*2ad0*/  UIADD3 UR6, UPT, UPT, UR5, 0x20, URZ ;  /* 0x0000002005067890 */ /* 0x000fc4000fffe0ff */
[----:B------:R-:W-:Y:S01]  /*2ae0*/  UISETP.NE.AND UP0, UPT, UR8, 0x186a0, UPT ;  /* 0x000186a00800788c */ /* 0x000fe2000bf05270 */
[----:B------:R-:W-:Y:S01]  /*2af0*/  UMOV UR4, URZ ;  /* 0x000000ff00047c82 */ /* 0x000fe20008000000 */
[----:B-----5:R-:W-:-:S04]  /*2b00*/  FFMA R23, R23, R16, R27 ;  /* 0x0000001017177223 */ /* 0x020fc8000000001b */
[----:B---3--:R-:W-:Y:S01]  /*2b10*/  FFMA R23, R26, R17, R23 ;  /* 0x000000111a177223 */ /* 0x008fe20000000017 */
[----:B------:R-:W-:Y:S02]  /*2b20*/  IMAD.MOV.U32 R16, RZ, RZ, R11 ;  /* 0x000000ffff107224 */ /* 0x000fe400078e000b */
[----:B------:R-:W-:Y:S02]  /*2b30*/  IMAD.MOV.U32 R17, RZ, RZ, R2 ;  /* 0x000000ffff117224 */ /* 0x000fe400078e0002 */
[----:B------:R-:W-:-:S03]  /*2b40*/  FFMA R19, R22, R19, R23 ;  /* 0x0000001316137223 */ /* 0x000fc60000000017 */
[----:B------:R0:W-:Y:S04]  /*2b50*/  STL.64 [R1+0x208], R16 ;  /* 0x0002081001007387 */ /* 0x0001e80000100a00 */
[----:B------:R0:W-:Y:S01]  /*2b60*/  STS [R6], R19 ;  /* 0x0000001306007388 */ /* 0x0001e20000000800 */
[----:B------:R-:W-:Y:S06]  /*2b70*/  BAR.SYNC.DEFER_BLOCKING 0x0 ;  /* 0x0000000000007b1d */ /* 0x000fec0000010000 */
.L_x_13:
[----:B------:R-:W1:Y:S01]  /*2b80*/  LDS.64 R2, [UR6+-0x20] ;  /* 0xffffe006ff027984 */ /* 0x000e620008000a00 */
[----:B------:R-:W-:Y:S02]  /*2b90*/  UIADD3 UR7, UPT, UPT, UR4, 0x1, URZ ;  /* 0x0000000104077890 */ /* 0x000fe4000fffe0ff */
[----:B------:R-:W-:Y:S02]  /*2ba0*/  UIADD3 UR4, UPT, UPT, UR4, 0x10, URZ ;  /* 0x0000001004047890 */ /* 0x000fe4000fffe0ff */
[----:B------:R-:W-:Y:S01]  /*2bb0*/  UISETP.GE.U32.AND UP1, UPT, UR7, 0x70, UPT ;  /* 0x000000700700788c */ /* 0x000fe2000bf26070 */
[----:B-1----:R-:W-:Y:S01]  /*2bc0*/  FSETP.GEU.AND P0, PT, R3, R2, PT ;  /* 0x000000020300720b */ /* 0x002fe20003f0e000 */
[----:B0-----:R-:W-:Y:S02]  /*2bd0*/  IMAD.MOV.U32 R8, RZ, RZ, R3 ;  /* 0x000000ffff087224 */ /* 0x001fe400078e0003 */
[----:B------:R-:W-:-:S10]  /*2be0*/  IMAD.MOV.U32 R9, RZ, RZ, R2 ;  /* 0x000000ffff097224 */ /* 0x000fd400078e0002 */
[----:B------:R-:W-:Y:S04]  /*2bf0*/  @!P0 STS.64 [UR6+-0x20], R8 ;  /* 0xffffe008ff008988 */ /* 0x000fe80008000a06 */
[----:B------:R-:W0:Y:S02]  /*2c00*/  @!P0 LDS.64 R2, [R12+-0x20] ;  /* 0xffffe0000c028984 */ /* 0x000e240000000a00 */
[----:B0-----:R-:W-:Y:S02]  /*2c10*/  IMAD.MOV.U32 R10, RZ, RZ, R3 ;  /* 0x000000ffff0a7224 */ /* 0x001fe400078e0003 */
[----:B------:R-:W-:-:S05]  /*2c20*/  IMAD.MOV.U32 R11, RZ, RZ, R2 ;  /* 0x000000ffff0b7224 */ /* 0x000fca00078e0002 */
[----:B------:R-:W-:Y:S04]  /*2c30*/  @!P0 STS.64 [R12+-0x20], R10 ;  /* 0xffffe00a0c008388 */ /* 0x000fe80000000a00 */
[----:B------:R-:W0:Y:S02]  /*2c40*/  LDS.64 R2, [UR6+-0x18] ;  /* 0xffffe806ff027984 */ /* 0x000e240008000a00 */
[----:B0-----:R-:W-:Y:S01]  /*2c50*/  FSETP.GEU.AND P0, PT, R3, R2, PT ;  /* 0x000000020300720b */ /* 0x001fe20003f0e000 */
[----:B------:R-:W-:Y:S02]  /*2c60*/  IMAD.MOV.U32 R14, RZ, RZ, R3 ;  /* 0x000000ffff0e7224 */ /* 0x000fe400078e0003 */
        /* <DEDUP_REMOVED lines=24> */
[----:B------:R-:W0:Y:S02]  /*2df0*/  LDS.64 R2, [UR6] ;  /* 0x00000006ff027984 */ /* 0x000e240008000a00 */
[----:B0-----:R-:W-:Y:S01]  /*2e00*/  FSETP.GEU.AND P0, PT, R3, R2, PT ;  /* 0x000000020300720b */ /* 0x001fe20003f0e000 */
[----:B------:R-:W-:Y:S02]  /*2e10*/  IMAD.MOV.U32 R14, RZ, RZ, R3 ;  /* 0x000000ffff0e7224 */ /* 0x000fe400078e0003 */
[----:B------:R-:W-:-:S10]  /*2e20*/  IMAD.MOV.U32 R15, RZ, RZ, R2 ;  /* 0x000000ffff0f7224 */ /* 0x000fd400078e0002 */
[----:B------:R-:W-:Y:S04]  /*2e30*/  @!P0 STS.64 [UR6], R14 ;  /* 0x0000000eff008988 */ /* 0x000fe80008000a06 */
[----:B------:R-:W0:Y:S02]  /*2e40*/  @!P0 LDS.64 R2, [R12] ;  /* 0x000000000c028984 */ /* 0x000e240000000a00 */
[----:B0-----:R-:W-:Y:S02]  /*2e50*/  IMAD.MOV.U32 R8, RZ, RZ, R3 ;  /* 0x000000ffff087224 */ /* 0x001fe400078e0003 */
[----:B------:R-:W-:-:S05]  /*2e60*/  IMAD.MOV.U32 R9, RZ, RZ, R2 ;  /* 0x000000ffff097224 */ /* 0x000fca00078e0002 */
[----:B------:R-:W-:Y:S04]  /*2e70*/  @!P0 STS.64 [R12], R8 ;  /* 0x000000080c008388 */ /* 0x000fe80000000a00 */
[----:B------:R-:W0:Y:S02]  /*2e80*/  LDS.64 R2, [UR6+0x8] ;  /* 0x00000806ff027984 */ /* 0x000e240008000a00 */
[----:B0-----:R-:W-:Y:S01]  /*2e90*/  FSETP.GEU.AND P0, PT, R3, R2, PT ;  /* 0x000000020300720b */ /* 0x001fe20003f0e000 */
[----:B------:R-:W-:Y:S02]  /*2ea0*/  IMAD.MOV.U32 R10, RZ, RZ, R3 ;  /* 0x000000ffff0a7224 */ /* 0x000fe400078e0003 */
[----:B------:R-:W-:-:S10]  /*2eb0*/  IMAD.MOV.U32 R11, RZ, RZ, R2 ;  /* 0x000000ffff0b7224 */ /* 0x000fd400078e0002 */
[----:B------:R-:W-:Y:S04]  /*2ec0*/  @!P0 STS.64 [UR6+0x8], R10 ;  /* 0x0000080aff008988 */ /* 0x000fe80008000a06 */
[----:B------:R-:W0:Y:S02]  /*2ed0*/  @!P0 LDS.64 R2, [R12+0x8] ;  /* 0x000008000c028984 */ /* 0x000e240000000a00 */
[----:B0-----:R-:W-:Y:S02]  /*2ee0*/  IMAD.MOV.U32 R14, RZ, RZ, R3 ;  /* 0x000000ffff0e7224 */ /* 0x001fe400078e0003 */
[----:B------:R-:W-:-:S05]  /*2ef0*/  IMAD.MOV.U32 R15, RZ, RZ, R2 ;  /* 0x000000ffff0f7224 */ /* 0x000fca00078e0002 */
[----:B------:R-:W-:Y:S04]  /*2f00*/  @!P0 STS.64 [R12+0x8], R14 ;  /* 0x0000080e0c008388 */ /* 0x000fe80000000a00 */
        /* <DEDUP_REMOVED lines=13> */
[----:B------:R-:W-:Y:S01]  /*2fe0*/  @!P0 STS.64 [UR6+0x18], R14 ;  /* 0x0000180eff008988 */ /* 0x000fe20008000a06 */
[----:B------:R-:W-:-:S03]  /*2ff0*/  UIADD3 UR6, UPT, UPT, UR6, 0x40, URZ ;  /* 0x0000004006067890 */ /* 0x000fc6000fffe0ff */
[----:B------:R-:W0:Y:S02]  /*3000*/  @!P0 LDS.64 R2, [R12+0x18] ;  /* 0x000018000c028984 */ /* 0x000e240000000a00 */
[----:B0-----:R-:W-:Y:S02]  /*3010*/  IMAD.MOV.U32 R8, RZ, RZ, R3 ;  /* 0x000000ffff087224 */ /* 0x001fe400078e0003 */
[----:B------:R-:W-:-:S05]  /*3020*/  IMAD.MOV.U32 R9, RZ, RZ, R2 ;  /* 0x000000ffff097224 */ /* 0x000fca00078e0002 */
[----:B------:R0:W-:Y:S02]  /*3030*/  @!P0 STS.64 [R12+0x18], R8 ;  /* 0x000018080c008388 */ /* 0x0001e40000000a00 */
[----:B0-----:R-:W-:Y:S01]  /*3040*/  VIADD R12, R12, 0x40 ;  /* 0x000000400c0c7836 */ /* 0x001fe20000000000 */
[----:B------:R-:W-:Y:S06]  /*3050*/  BRA.U !UP1, `(.L_x_13) ;  /* 0xfffffff909c87547 */ /* 0x000fec000b83ffff */
[----:B------:R-:W-:-:S07]  /*3060*/  IMAD.MOV.U32 R9, RZ, RZ, 0x2 ;  /* 0x00000002ff097424 */ /* 0x000fce00078e00ff */
.L_x_43:
[----:B------:R-:W-:Y:S01]  /*3070*/  IMAD.MOV.U32 R10, RZ, RZ, R9 ;  /* 0x000000ffff0a7224 */ /* 0x000fe200078e0009 */
[----:B------:R-:W-:Y:S05]  /*3080*/  WARPSYNC.ALL ;  /* 0x0000000000007948 */ /* 0x000fea0003800000 */
[----:B------:R-:W-:Y:S01]  /*3090*/  IMAD.SHL.U32 R9, R9, 0x2, RZ ;  /* 0x0000000209097824 */ /* 0x000fe200078e00ff */
[----:B------:R-:W-:Y:S03]  /*30a0*/  BAR.SYNC.DEFER_BLOCKING 0x0 ;  /* 0x0000000000007b1d */ /* 0x000fe60000010000 */
[----:B------:R-:W-:-:S05]  /*30b0*/  VIADD R2, R9, 0xffffffff ;  /* 0xffffffff09027836 */ /* 0x000fca0000000000 */
[----:B------:R-:W-:-:S13]  /*30c0*/  LOP3.LUT P0, RZ, R2, R13, RZ, 0xc0, !PT ;  /* 0x0000000d02ff7212 */ /* 0x000fda000780c0ff */
[----:B01234-:R-:W-:Y:S05]  /*30d0*/  @P0 BRA `(.L_x_14) ;  /* 0x0000001400bc0947 */ /* 0x01ffea0003800000 */
[----:B------:R-:W-:-:S05]  /*30e0*/  IMAD.IADD R11, R13, 0x1, R10 ;  /* 0x000000010d0b7824 */ /* 0x000fca00078e020a */
[----:B------:R-:W-:-:S13]  /*30f0*/  ISETP.GT.U32.AND P0, PT, R11, 0x7f, PT ;  /* 0x0000007f0b00780c */ /* 0x000fda0003f04070 */
[----:B------:R-:W-:Y:S05]  /*3100*/  @P0 BRA `(.L_x_15) ;  /* 0x0000001400b80947 */ /* 0x000fea0003800000 */
[----:B------:R-:W-:Y:S01]  /*3110*/  BSSY.RECONVERGENT B0, `(.L_x_16) ;  /* 0x0000030000007945 */ /* 0x000fe20003800200 */
[----:B------:R-:W-:Y:S01]  /*3120*/  VIADDMNMX.U32 R16, R11, R10, 0x80, PT ;  /* 0x000000800b107446 */ /* 0x000fe2000380000a */
[----:B------:R-:W-:Y:S02]  /*3130*/  IMAD.MOV.U32 R19, RZ, RZ, RZ ;  /* 0x000000ffff137224 */ /* 0x000fe400078e00ff */
[----:B------:R-:W-:Y:S02]  /*3140*/  IMAD.MOV.U32 R7, RZ, RZ, R13 ;  /* 0x000000ffff077224 */ /* 0x000fe400078e000d */
[----:B------:R-:W-:Y:S02]  /*3150*/  IMAD.MOV.U32 R17, RZ, RZ, R11 ;  /* 0x000000ffff117224 */ /* 0x000fe400078e000b */
[----:B------:R-:W-:-:S07]  /*3160*/  IMAD.MOV.U32 R12, RZ, RZ, R13 ;  /* 0x000000ffff0c7224 */ /* 0x000fce00078e000d */
.L_x_20:
[----:B------:R-:W-:Y:S01]  /*3170*/  LEA R2, R12, UR5, 0x2 ;  /* 0x000000050c027c11 */ /* 0x000fe2000f8e10ff */
[----:B------:R-:W-:Y:S01]  /*3180*/  BSSY.RECONVERGENT B1, `(.L_x_17) ;  /* 0x0000024000017945 */ /* 0x000fe20003800200 */
[----:B------:R-:W-:Y:S01]  /*3190*/  LEA R3, R17, UR5, 0x2 ;  /* 0x0000000511037c11 */ /* 0x000fe2000f8e10ff */
[----:B------:R-:W-:Y:S02]  /*31a0*/  IMAD.MOV.U32 R15, RZ, RZ, R7 ;  /* 0x000000ffff0f7224 */ /* 0x000fe400078e0007 */
[----:B------:R-:W-:Y:S01]  /*31b0*/  LDS R23, [R2] ;  /* 0x0000000002177984 */ /* 0x000fe20000000800 */
[----:B------:R-:W-:Y:S02]  /*31c0*/  IMAD.MOV.U32 R14, RZ, RZ, R19 ;  /* 0x000000ffff0e7224 */ /* 0x000fe400078e0013 */
[----:B------:R-:W-:Y:S01]  /*31d0*/  VIADD R7, R7, 0x1 ;  /* 0x0000000107077836 */ /* 0x000fe20000000000 */
[----:B0-----:R-:W0:Y:S02]  /*31e0*/  LDS R22, [R3] ;  /* 0x0000000003167984 */ /* 0x001e240000000800 */
[----:B0-----:R-:W-:-:S13]  /*31f0*/  FSETP.GEU.AND P0, PT, R23, R22, PT ;  /* 0x000000161700720b */ /* 0x001fda0003f0e000 */
[----:B-1----:R-:W-:Y:S05]  /*3200*/  @P0 BRA `(.L_x_18) ;  /* 0x00000000003c0947 */ /* 0x002fea0003800000 */
[----:B------:R-:W0:Y:S01]  /*3210*/  S2UR UR6, SR_CgaCtaId ;  /* 0x00000000000679c3 */ /* 0x000e220000008800 */
[----:B------:R-:W-:Y:S01]  /*3220*/  UMOV UR4, 0x400 ;  /* 0x0000040000047882 */ /* 0x000fe20000000000 */
[----:B------:R-:W-:Y:S02]  /*3230*/  IMAD R22, R15, 0x4, R0 ;  /* 0x000000040f167824 */ /* 0x000fe400078e0200 */
[----:B------:R-:W-:-:S04]  /*3240*/  IMAD.U32 R8, RZ, RZ, UR4 ;  /* 0x00000004ff087e24 */ /* 0x000fc8000f8e00ff */
[----:B------:R-:W-:Y:S02]  /*3250*/  VIADD R2, R8, 0x400 ;  /* 0x0000040008027836 */ /* 0x000fe40000000000 */
[----:B0-----:R-:W-:-:S05]  /*3260*/  IMAD.U32 R3, RZ, RZ, UR6 ;  /* 0x00000006ff037e24 */ /* 0x001fca000f8e00ff */
[C---:B------:R-:W-:Y:S02]  /*3270*/  LEA R20, R3.reuse, R2, 0x18 ;  /* 0x0000000203147211 */ /* 0x040fe400078ec0ff */
[----:B------:R-:W-:-:S03]  /*3280*/  LEA R2, R3, R8, 0x18 ;  /* 0x0000000803027211 */ /* 0x000fc600078ec0ff */
[----:B------:R-:W-:Y:S02]  /*3290*/  IMAD R20, R15, 0x4, R20 ;  /* 0x000000040f147824 */ /* 0x000fe400078e0214 */
[C---:B------:R-:W-:Y:S02]  /*32a0*/  IMAD R21, R12.reuse, 0x4, R2 ;  /* 0x000000040c157824 */ /* 0x040fe400078e0202 */
[----:B------:R-:W-:Y:S01]  /*32b0*/  VIADD R12, R12, 0x1 ;  /* 0x000000010c0c7836 */ /* 0x000fe20000000000 */
[----:B------:R-:W-:Y:S04]  /*32c0*/  STS [R20], R23 ;  /* 0x0000001714007388 */ /* 0x000fe80000000800 */
[----:B------:R-:W0:Y:S04]  /*32d0*/  LDS R21, [R21] ;  /* 0x0000000015157984 */ /* 0x000e280000000800 */
[----:B0-----:R0:W-:Y:S01]  /*32e0*/  STL [R22], R21 ;  /* 0x0000001516007387 */ /* 0x0011e20000100800 */
[----:B------:R-:W-:Y:S05]  /*32f0*/  BRA `(.L_x_19) ;  /* 0x0000000000307947 */ /* 0x000fea0003800000 */
.L_x_18:
[----:B------:R-:W0:Y:S01]  /*3300*/  S2UR UR6, SR_CgaCtaId ;  /* 0x00000000000679c3 */ /* 0x000e220000008800 */
[----:B------:R-:W-:Y:S01]  /*3310*/  UMOV UR4, 0x400 ;  /* 0x0000040000047882 */ /* 0x000fe20000000000 */
[----:B------:R-:W-:Y:S02]  /*3320*/  IMAD R20, R19, 0x4, R18 ;  /* 0x0000000413147824 */ /* 0x000fe400078e0212 */
[----:B------:R-:W-:Y:S02]  /*3330*/  IMAD.U32 R8, RZ, RZ, UR4 ;  /* 0x00000004ff087e24 */ /* 0x000fe4000f8e00ff */
[----:B------:R-:W-:Y:S01]  /*3340*/  IMAD R24, R15, 0x4, R0 ;  /* 0x000000040f187824 */ /* 0x000fe200078e0200 */
[----:B------:R-:W-:Y:S01]  /*3350*/  STS [R20], R22 ;  /* 0x0000001614007388 */ /* 0x000fe20000000800 */
[----:B0-----:R-:W-:-:S05]  /*3360*/  IMAD.U32 R3, RZ, RZ, UR6 ;  /* 0x00000006ff037e24 */ /* 0x001fca000f8e00ff */
[----:B------:R-:W-:-:S05]  /*3370*/  LEA R2, R3, R8, 0x18 ;  /* 0x0000000803027211 */ /* 0x000fca00078ec0ff */
[C---:B------:R-:W-:Y:S02]  /*3380*/  IMAD R21, R17.reuse, 0x4, R2 ;  /* 0x0000000411157824 */ /* 0x040fe400078e0202 */
[----:B------:R-:W-:-:S04]  /*3390*/  VIADD R17, R17, 0x1 ;  /* 0x0000000111117836 */ /* 0x000fc80000000000 */
[----:B------:R-:W0:Y:S04]  /*33a0*/  LDS R21, [R21] ;  /* 0x0000000015157984 */ /* 0x000e280000000800 */
[----:B0-----:R1:W-:Y:S02]  /*33b0*/  STL [R24], R21 ;  /* 0x0000001518007387 */ /* 0x0013e40000100800 */
.L_x_19:
[----:B------:R-:W-:Y:S05]  /*33c0*/  BSYNC.RECONVERGENT B1 ;  /* 0x0000000000017941 */ /* 0x000fea0003800200 */
.L_x_17:
[----:B------:R-:W-:Y:S01]  /*33d0*/  ISETP.NE.AND P0, PT, R17, R16, PT ;  /* 0x000000101100720c */ /* 0x000fe20003f05270 */
[----:B------:R-:W-:Y:S01]  /*33e0*/  VIADD R19, R19, 0x1 ;  /* 0x0000000113137836 */ /* 0x000fe20000000000 */
[----:B------:R-:W-:-:S13]  /*33f0*/  ISETP.NE.AND P1, PT, R12, R11, PT ;  /* 0x0000000b0c00720c */ /* 0x000fda0003f25270 */
[----:B------:R-:W-:Y:S05]  /*3400*/  @P0 BRA P1, `(.L_x_20) ;  /* 0xfffffffc00580947 */ /* 0x000fea000083ffff */
[----:B------:R-:W-:Y:S05]  /*3410*/  BSYNC.RECONVERGENT B0 ;  /* 0x0000000000007941 */ /* 0x000fea0003800200 */
.L_x_16:
[----:B------:R-:W-:-:S13]  /*3420*/  ISETP.NE.AND P0, PT, R12, R11, PT ;  /* 0x0000000b0c00720c */ /* 0x000fda0003f05270 */
[----:B------:R-:W-:Y:S05]  /*3430*/  @!P0 BRA `(.L_x_21) ;  /* 0x0000001000048947 */ /* 0x000fea0003800000 */
[----:B------:R-:W-:Y:S01]  /*3440*/  ISETP.GT.AND P0, PT, R11, R12, PT ;  /* 0x0000000c0b00720c */ /* 0x000fe20003f04270 */
[----:B------:R-:W-:-:S12]  /*3450*/  BSSY.RECONVERGENT B0, `(.L_x_22) ;  /* 0x0000039000007945 */ /* 0x000fd80003800200 */
[----:B------:R-:W-:Y:S05]  /*3460*/  @!P0 BRA `(.L_x_23) ;  /* 0x0000000000dc8947 */ /* 0x000fea0003800000 */
[----:B------:R-:W-:Y:S01]  /*3470*/  IMAD.IADD R17, R11, 0x1, -R12 ;  /* 0x000000010b117824 */ /* 0x000fe200078e0a0c */
[----:B------:R-:W-:Y:S01]  /*3480*/  BSSY.RECONVERGENT B1, `(.L_x_24) ;  /* 0x000001d000017945 */ /* 0x000fe20003800200 */
[--C-:B------:R-:W-:Y:S02]  /*3490*/  IMAD.IADD R19, R12, 0x1, -R11.reuse ;  /* 0x000000010c137824 */ /* 0x100fe400078e0a0b */
[--C-:B------:R-:W-:Y:S01]  /*34a0*/  IMAD.IADD R16, R16, 0x1, -R11.reuse ;  /* 0x0000000110107824 */ /* 0x100fe200078e0a0b */
[----:B01----:R-:W-:Y:S01]  /*34b0*/  LOP3.LUT P0, R21, R17, 0x3, RZ, 0xc0, !PT ;  /* 0x0000000311157812 */ /* 0x003fe2000780c0ff */
[----:B------:R-:W-:Y:S01]  /*34c0*/  IMAD.MOV.U32 R17, RZ, RZ, R11 ;  /* 0x000000ffff117224 */ /* 0x000fe200078e000b */
[----:B------:R-:W-:-:S11]  /*34d0*/  ISETP.GT.U32.AND P1, PT, R19, -0x4, PT ;  /* 0xfffffffc1300780c */ /* 0x000fd60003f24070 */
[----:B------:R-:W-:Y:S05]  /*34e0*/  @!P0 BRA `(.L_x_25) ;  /* 0x0000000000588947 */ /* 0x000fea0003800000 */
[C---:B------:R-:W-:Y:S01]  /*34f0*/  IMAD R23, R10.reuse, 0x4, R6 ;  /* 0x000000040a177824 */ /* 0x040fe200078e0206 */
[----:B------:R-:W-:Y:S01]  /*3500*/  ISETP.NE.AND P0, PT, R21, 0x1, PT ;  /* 0x000000011500780c */ /* 0x000fe20003f05270 */
[----:B------:R-:W-:Y:S02]  /*3510*/  IMAD R25, R10, 0x4, R5 ;  /* 0x000000040a197824 */ /* 0x000fe400078e0205 */
[C---:B------:R-:W-:Y:S01]  /*3520*/  IMAD R24, R16.reuse, 0x4, R23 ;  /* 0x0000000410187824 */ /* 0x040fe200078e0217 */
[----:B------:R-:W0:Y:S01]  /*3530*/  LDS R19, [R23+-0x4] ;  /* 0xfffffc0017137984 */ /* 0x000e220000000800 */
[----:B------:R-:W-:Y:S02]  /*3540*/  IMAD R27, R16, 0x4, R25 ;  /* 0x00000004101b7824 */ /* 0x000fe400078e0219 */
[----:B------:R-:W-:Y:S01]  /*3550*/  VIADD R17, R11, 0xffffffff ;  /* 0xffffffff0b117836 */ /* 0x000fe20000000000 */
[----:B0-----:R-:W-:Y:S04]  /*3560*/  STS [R24+-0x4], R19 ;  /* 0xfffffc1318007388 */ /* 0x001fe80000000800 */
[----:B------:R-:W0:Y:S04]  /*3570*/  LDS R20, [R25+-0x4] ;  /* 0xfffffc0019147984 */ /* 0x000e280000000800 */
[----:B0-----:R0:W-:Y:S01]  /*3580*/  STS [R27+-0x4], R20 ;  /* 0xfffffc141b007388 */ /* 0x0011e20000000800 */
[----:B------:R-:W-:Y:S05]  /*3590*/  @!P0 BRA `(.L_x_25) ;  /* 0x00000000002c8947 */ /* 0x000fea0003800000 */
[----:B------:R-:W1:Y:S01]  /*35a0*/  LDS R19, [R23+-0x8] ;  /* 0xfffff80017137984 */ /* 0x000e620000000800 */
[----:B------:R-:W-:Y:S01]  /*35b0*/  ISETP.NE.AND P0, PT, R21, 0x2, PT ;  /* 0x000000021500780c */ /* 0x000fe20003f05270 */
[----:B------:R-:W-:-:S12]  /*35c0*/  VIADD R17, R11, 0xfffffffe ;  /* 0xfffffffe0b117836 */ /* 0x000fd80000000000 */
[----:B------:R-:W-:Y:S01]  /*35d0*/  @P0 VIADD R17, R11, 0xfffffffd ;  /* 0xfffffffd0b110836 */ /* 0x000fe20000000000 */
[----:B-1----:R-:W-:Y:S04]  /*35e0*/  STS [R24+-0x8], R19 ;  /* 0xfffff81318007388 */ /* 0x002fe80000000800 */
[----:B0-----:R-:W0:Y:S04]  /*35f0*/  LDS R20, [R25+-0x8] ;  /* 0xfffff80019147984 */ /* 0x001e280000000800 */
[----:B0-----:R-:W-:Y:S04]  /*3600*/  STS [R27+-0x8], R20 ;  /* 0xfffff8141b007388 */ /* 0x001fe80000000800 */
[----:B------:R-:W0:Y:S04]  /*3610*/  @P0 LDS R21, [R23+-0xc] ;  /* 0xfffff40017150984 */ /* 0x000e280000000800 */
[----:B0-----:R-:W-:Y:S04]  /*3620*/  @P0 STS [R24+-0xc], R21 ;  /* 0xfffff41518000388 */ /* 0x001fe80000000800 */
[----:B------:R-:W0:Y:S04]  /*3630*/  @P0 LDS R22, [R25+-0xc] ;  /* 0xfffff40019160984 */ /* 0x000e280000000800 */
[----:B0-----:R1:W-:Y:S02]  /*3640*/  @P0 STS [R27+-0xc], R22 ;  /* 0xfffff4161b000388 */ /* 0x0013e40000000800 */
.L_x_25:
[----:B------:R-:W-:Y:S05]  /*3650*/  BSYNC.RECONVERGENT B1 ;  /* 0x0000000000017941 */ /* 0x000fea0003800200 */
.L_x_24:
[----:B------:R-:W-:Y:S05]  /*3660*/  @P1 BRA `(.L_x_23) ;  /* 0x00000000005c1947 */ /* 0x000fea0003800000 */
.L_x_26:
[C---:B------:R-:W-:Y:S01]  /*3670*/  LEA R11, R17.reuse, UR5, 0x2 ;  /* 0x00000005110b7c11 */ /* 0x040fe2000f8e10ff */
[C---:B------:R-:W-:Y:S02]  /*3680*/  IMAD R21, R17.reuse, 0x4, R2 ;  /* 0x0000000411157824 */ /* 0x040fe400078e0202 */
[----:B------:R-:W-:Y:S02]  /*3690*/  VIADD R17, R17, 0xfffffffc ;  /* 0xfffffffc11117836 */ /* 0x000fe40000000000 */
[----:B--2---:R-:W2:Y:S01]  /*36a0*/  LDS R19, [R11+-0x4] ;  /* 0xfffffc000b137984 */ /* 0x004ea20000000800 */
[C---:B0-----:R-:W-:Y:S02]  /*36b0*/  IMAD R20, R16.reuse, 0x4, R11 ;  /* 0x0000000410147824 */ /* 0x041fe400078e020b */
[----:B------:R-:W-:Y:S01]  /*36c0*/  IMAD R23, R16, 0x4, R21 ;  /* 0x0000000410177824 */ /* 0x000fe200078e0215 */
[----:B------:R-:W-:Y:S02]  /*36d0*/  ISETP.GT.AND P0, PT, R17, R12, PT ;  /* 0x0000000c1100720c */ /* 0x000fe40003f04270 */
[----:B--2---:R-:W-:Y:S04]  /*36e0*/  STS [R20+-0x4], R19 ;  /* 0xfffffc1314007388 */ /* 0x004fe80000000800 */
[----:B-1----:R-:W0:Y:S04]  /*36f0*/  LDS R22, [R21+-0x4] ;  /* 0xfffffc0015167984 */ /* 0x002e280000000800 */
[----:B0-----:R-:W-:Y:S04]  /*3700*/  STS [R23+-0x4], R22 ;  /* 0xfffffc1617007388 */ /* 0x001fe80000000800 */
[----:B------:R-:W0:Y:S04]  /*3710*/  LDS R25, [R11+-0x8] ;  /* 0xfffff8000b197984 */ /* 0x000e280000000800 */
        /* <DEDUP_REMOVED lines=10> */
[----:B0-----:R2:W-:Y:S01]  /*37c0*/  STS [R23+-0x10], R22 ;  /* 0xfffff01617007388 */ /* 0x0015e20000000800 */
[----:B------:R-:W-:Y:S05]  /*37d0*/  @P0 BRA `(.L_x_26) ;  /* 0xfffffffc00a40947 */ /* 0x000fea000383ffff */
.L_x_23:
[----:B------:R-:W-:Y:S05]  /*37e0*/  BSYNC.RECONVERGENT B0 ;  /* 0x0000000000007941 */ /* 0x000fea0003800200 */
.L_x_22:
[----:B------:R-:W-:Y:S01]  /*37f0*/  ISETP.GT.U32.AND P0, PT, R13, R15, PT ;  /* 0x0000000f0d00720c */ /* 0x000fe20003f04070 */
[----:B------:R-:W-:-:S12]  /*3800*/  BSSY.RECONVERGENT B0, `(.L_x_27) ;  /* 0x00000c3000007945 */ /* 0x000fd80003800200 */
[----:B------:R-:W-:Y:S05]  /*3810*/  @P0 BRA `(.L_x_28) ;  /* 0x0000000c00040947 */ /* 0x000fea0003800000 */
[----:B------:R-:W-:Y:S01]  /*3820*/  LOP3.LUT R16, R14, 0x3, RZ, 0xc0, !PT ;  /* 0x000000030e107812 */ /* 0x000fe200078ec0ff */
[----:B------:R-:W-:Y:S01]  /*3830*/  BSSY.RECONVERGENT B1, `(.L_x_29) ;  /* 0x0000017000017945 */ /* 0x000fe20003800200 */
[----:B------:R-:W-:Y:S02]  /*3840*/  IMAD.MOV.U32 R11, RZ, RZ, R13 ;  /* 0x000000ffff0b7224 */ /* 0x000fe400078e000d */
[----:B------:R-:W-:-:S13]  /*3850*/  ISETP.NE.AND P0, PT, R16, 0x3, PT ;  /* 0x000000031000780c */ /* 0x000fda0003f05270 */
[----:B------:R-:W-:Y:S05]  /*3860*/  @!P0 BRA `(.L_x_30) ;  /* 0x00000000004c8947 */ /* 0x000fea0003800000 */
[----:B------:R-:W3:Y:S01]  /*3870*/  LDL R12, [R4] ;  /* 0x00000000040c7983 */ /* 0x000ee20000100800 */
[----:B------:R-:W-:Y:S01]  /*3880*/  ISETP.NE.AND P0, PT, R16, RZ, PT ;  /* 0x000000ff1000720c */ /* 0x000fe20003f05270 */
[----:B------:R-:W-:Y:S02]  /*3890*/  VIADD R11, R13, 0x1 ;  /* 0x000000010d0b7836 */ /* 0x000fe40000000000 */
[----:B------:R-:W4:Y:S04]  /*38a0*/  LDS R15, [R18] ;  /* 0x00000000120f7984 */ /* 0x000f280000000800 */
[----:B----4-:R4:W-:Y:S04]  /*38b0*/  STS [R6], R15 ;  /* 0x0000000f06007388 */ /* 0x0109e80000000800 */
[----:B---3--:R4:W-:Y:S02]  /*38c0*/  STS [R5], R12 ;  /* 0x0000000c05007388 */ /* 0x0089e40000000800 */
[----:B------:R-:W-:Y:S05]  /*38d0*/  @!P0 BRA `(.L_x_30) ;  /* 0x0000000000308947 */ /* 0x000fea0003800000 */
[----:B----4-:R-:W3:Y:S01]  /*38e0*/  LDL R12, [R4+0x4] ;  /* 0x00000400040c7983 */ /* 0x010ee20000100800 */
[----:B------:R-:W-:Y:S01]  /*38f0*/  ISETP.NE.AND P0, PT, R16, 0x1, PT ;  /* 0x000000011000780c */ /* 0x000fe20003f05270 */
[----:B------:R-:W-:Y:S02]  /*3900*/  VIADD R11, R13, 0x2 ;  /* 0x000000020d0b7836 */ /* 0x000fe40000000000 */
[----:B------:R-:W4:Y:S04]  /*3910*/  LDS R15, [R18+0x4] ;  /* 0x00000400120f7984 */ /* 0x000f280000000800 */
[----:B----4-:R4:W-:Y:S04]  /*3920*/  STS [R6+0x4], R15 ;  /* 0x0000040f06007388 */ /* 0x0109e80000000800 */
[----:B---3--:R4:W-:Y:S02]  /*3930*/  STS [R5+0x4], R12 ;  /* 0x0000040c05007388 */ /* 0x0089e40000000800 */
[----:B------:R-:W-:Y:S05]  /*3940*/  @!P0 BRA `(.L_x_30) ;  /* 0x0000000000148947 */ /* 0x000fea0003800000 */
[----:B----4-:R-:W3:Y:S01]  /*3950*/  LDL R12, [R4+0x8] ;  /* 0x00000800040c7983 */ /* 0x010ee20000100800 */
[----:B------:R-:W-:-:S03]  /*3960*/  VIADD R11, R13, 0x3 ;  /* 0x000000030d0b7836 */ /* 0x000fc60000000000 */
[----:B------:R-:W4:Y:S04]  /*3970*/  LDS R15, [R18+0x8] ;  /* 0x00000800120f7984 */ /* 0x000f280000000800 */
[----:B----4-:R4:W-:Y:S04]  /*3980*/  STS [R6+0x8], R15 ;  /* 0x0000080f06007388 */ /* 0x0109e80000000800 */
[----:B---3--:R4:W-:Y:S02]  /*3990*/  STS [R5+0x8], R12 ;  /* 0x0000080c05007388 */ /* 0x0089e40000000800 */
.L_x_30:
[----:B------:R-:W-:Y:S05]  /*39a0*/  BSYNC.RECONVERGENT B1 ;  /* 0x0000000000017941 */ /* 0x000fea0003800200 */
.L_x_29:
[----:B------:R-:W-:-:S13]  /*39b0*/  ISETP.GE.U32.AND P0, PT, R14, 0x3, PT ;  /* 0x000000030e00780c */ /* 0x000fda0003f06070 */
[----:B------:R-:W-:Y:S05]  /*39c0*/  @!P0 BRA `(.L_x_28) ;  /* 0x0000000800988947 */ /* 0x000fea0003800000 */
[----:B------:R-:W-:Y:S01]  /*39d0*/  ISETP.GE.AND P0, PT, R11, R7, PT ;  /* 0x000000070b00720c */ /* 0x000fe20003f06270 */
[----:B------:R-:W-:-:S12]  /*39e0*/  BSSY.RELIABLE B1, `(.L_x_31) ;  /* 0x000008b000017945 */ /* 0x000fd80003800100 */
[----:B------:R-:W-:Y:S05]  /*39f0*/  @P0 BRA `(.L_x_32) ;  /* 0x0000000800240947 */ /* 0x000fea0003800000 */
[----:B----4-:R-:W-:Y:S01]  /*3a00*/  IMAD.IADD R12, R7, 0x1, -R11 ;  /* 0x00000001070c7824 */ /* 0x010fe200078e0a0b */
[----:B------:R-:W-:Y:S01]  /*3a10*/  BSSY.RECONVERGENT B2, `(.L_x_33) ;  /* 0x0000055000027945 */ /* 0x000fe20003800200 */
[----:B------:R-:W-:-:S03]  /*3a20*/  PLOP3.LUT P0, PT, PT, PT, PT, 0x80, 0x8 ;  /* 0x000000000008781c */ /* 0x000fc60003f0f070 */
[----:B------:R-:W-:-:S13]  /*3a30*/  ISETP.GT.AND P1, PT, R12, 0xc, PT ;  /* 0x0000000c0c00780c */ /* 0x000fda0003f24270 */
[----:B------:R-:W-:Y:S05]  /*3a40*/  @!P1 BRA `(.L_x_34) ;  /* 0x0000000400449947 */ /* 0x000fea0003800000 */
[----:B------:R-:W-:Y:S01]  /*3a50*/  VIADD R12, R8, 0x400 ;  /* 0x00000400080c7836 */ /* 0x000fe20000000000 */
[----:B------:R-:W-:Y:S01]  /*3a60*/  PLOP3.LUT P0, PT, PT, PT, PT, 0x8, 0x80 ;  /* 0x000000000080781c */ /* 0x000fe20003f0e170 */
[----:B------:R-:W-:-:S03]  /*3a70*/  VIADD R14, R7, 0xfffffff4 ;  /* 0xfffffff4070e7836 */ /* 0x000fc60000000000 */
[----:B------:R-:W-:-:S09]  /*3a80*/  LEA R12, R3, R12, 0x18 ;  /* 0x0000000c030c7211 */ /* 0x000fd200078ec0ff */
.L_x_35:
[----:B01----:R-:W-:-:S05]  /*3a90*/  IMAD R21, R11, 0x4, R0 ;  /* 0x000000040b157824 */ /* 0x003fca00078e0200 */
[----:B---3--:R-:W3:Y:S04]  /*3aa0*/  LDL R25, [R21] ;  /* 0x0000000015197983 */ /* 0x008ee80000100800 */
[----:B--2---:R-:W2:Y:S04]  /*3ab0*/  LDL R23, [R21+0x4] ;  /* 0x0000040015177983 */ /* 0x004ea80000100800 */
[----:B------:R-:W4:Y:S04]  /*3ac0*/  LDL R24, [R21+0x8] ;  /* 0x0000080015187983 */ /* 0x000f280000100800 */
[----:B------:R0:W5:Y:S01]  /*3ad0*/  LDL R29, [R21+0xc] ;  /* 0x00000c00151d7983 */ /* 0x0001620000100800 */
[----:B------:R-:W-:-:S04]  /*3ae0*/  VIADD R15, R11, 0x4 ;  /* 0x000000040b0f7836 */ /* 0x000fc80000000000 */
[----:B------:R-:W-:-:S05]  /*3af0*/  IMAD R20, R15, 0x4, R0 ;  /* 0x000000040f147824 */ /* 0x000fca00078e0200 */
[----:B------:R-:W5:Y:S01]  /*3b00*/  LDL R27, [R20] ;  /* 0x00000000141b7983 */ /* 0x000f620000100800 */
[----:B------:R-:W-:-:S03]  /*3b10*/  IMAD R16, R11, 0x4, R12 ;  /* 0x000000040b107824 */ /* 0x000fc600078e020c */
[----:B------:R-:W5:Y:S04]  /*3b20*/  LDL R15, [R20+0x4] ;  /* 0x00000400140f7983 */ /* 0x000f680000100800 */
[----:B------:R-:W1:Y:S01]  /*3b30*/  LDS R28, [R16] ;  /* 0x00000000101c7984 */ /* 0x000e620000000800 */
[C---:B------:R-:W-:Y:S01]  /*3b40*/  LEA R19, R11.reuse, UR5, 0x2 ;  /* 0x000000050b137c11 */ /* 0x040fe2000f8e10ff */
[C---:B------:R-:W-:Y:S02]  /*3b50*/  IMAD R22, R11.reuse, 0x4, R2 ;  /* 0x000000040b167824 */ /* 0x040fe400078e0202 */
[----:B------:R-:W5:Y:S04]  /*3b60*/  LDL R17, [R20+0x8] ;  /* 0x0000080014117983 */ /* 0x000f680000100800 */
[----:B------:R-:W5:Y:S04]  /*3b70*/  LDL R20, [R20+0xc] ;  /* 0x00000c0014147983 */ /* 0x000f680000100800 */
[----:B-1----:R-:W-:Y:S01]  /*3b80*/  STS [R19], R28 ;  /* 0x0000001c13007388 */ /* 0x002fe20000000800 */
[----:B0-----:R-:W-:-:S03]  /*3b90*/  VIADD R21, R11, 0x8 ;  /* 0x000000080b157836 */ /* 0x001fc60000000000 */
[----:B---3--:R-:W-:Y:S04]  /*3ba0*/  STS [R22], R25 ;  /* 0x0000001916007388 */ /* 0x008fe80000000800 */
[----:B------:R-:W0:Y:S04]  /*3bb0*/  LDS R26, [R16+0x4] ;  /* 0x00000400101a7984 */ /* 0x000e280000000800 */
[----:B0-----:R0:W-:Y:S04]  /*3bc0*/  STS [R19+0x4], R26 ;  /* 0x0000041a13007388 */ /* 0x0011e80000000800 */
[----:B--2---:R1:W-:Y:S04]  /*3bd0*/  STS [R22+0x4], R23 ;  /* 0x0000041716007388 */ /* 0x0043e80000000800 */
[----:B------:R-:W2:Y:S01]  /*3be0*/  LDS R28, [R16+0x8] ;  /* 0x00000800101c7984 */ /* 0x000ea20000000800 */
[----:B0-----:R-:W-:-:S05]  /*3bf0*/  IMAD R26, R21, 0x4, R0 ;  /* 0x00000004151a7824 */ /* 0x001fca00078e0200 */
[----:B------:R-:W3:Y:S04]  /*3c00*/  LDL R21, [R26] ;  /* 0x000000001a157983 */ /* 0x000ee80000100800 */
[----:B-1----:R-:W3:Y:S04]  /*3c10*/  LDL R23, [R26+0x4] ;  /* 0x000004001a177983 */ /* 0x002ee80000100800 */
[----:B--2---:R-:W-:Y:S04]  /*3c20*/  STS [R19+0x8], R28 ;  /* 0x0000081c13007388 */ /* 0x004fe80000000800 */
[----:B----4-:R-:W-:Y:S04]  /*3c30*/  STS [R22+0x8], R24 ;  /* 0x0000081816007388 */ /* 0x010fe80000000800 */
[----:B------:R-:W0:Y:S04]  /*3c40*/  LDS R24, [R16+0xc] ;  /* 0x00000c0010187984 */ /* 0x000e280000000800 */
[----:B0-----:R0:W-:Y:S04]  /*3c50*/  STS [R19+0xc], R24 ;  /* 0x00000c1813007388 */ /* 0x0011e80000000800 */
[----:B-----5:R-:W-:Y:S04]  /*3c60*/  STS [R22+0xc], R29 ;  /* 0x00000c1d16007388 */ /* 0x020fe80000000800 */
[----:B------:R-:W1:Y:S04]  /*3c70*/  LDS R25, [R16+0x10] ;  /* 0x0000100010197984 */ /* 0x000e680000000800 */
[----:B0-----:R-:W2:Y:S04]  /*3c80*/  LDL R24, [R26+0xc] ;  /* 0x00000c001a187983 */ /* 0x001ea80000100800 */
[----:B-1----:R0:W-:Y:S04]  /*3c90*/  STS [R19+0x10], R25 ;  /* 0x0000101913007388 */ /* 0x0021e80000000800 */
[----:B0-----:R-:W4:Y:S04]  /*3ca0*/  LDL R25, [R26+0x8] ;  /* 0x000008001a197983 */ /* 0x001f280000100800 */
[----:B------:R0:W-:Y:S04]  /*3cb0*/  STS [R22+0x10], R27 ;  /* 0x0000101b16007388 */ /* 0x0001e80000000800 */
[----:B------:R-:W1:Y:S01]  /*3cc0*/  LDS R29, [R16+0x14] ;  /* 0x00001400101d7984 */ /* 0x000e620000000800 */
[----:B------:R-:W-:-:S04]  /*3cd0*/  VIADD R28, R11, 0xc ;  /* 0x0000000c0b1c7836 */ /* 0x000fc80000000000 */
[----:B------:R-:W-:-:S05]  /*3ce0*/  IMAD R28, R28, 0x4, R0 ;  /* 0x000000041c1c7824 */ /* 0x000fca00078e0200 */
[----:B0-----:R-:W5:Y:S04]  /*3cf0*/  LDL R27, [R28] ;  /* 0x000000001c1b7983 */ /* 0x001f680000100800 */
[----:B------:R-:W5:Y:S04]  /*3d00*/  LDL R26, [R28+0xc] ;  /* 0x00000c001c1a7983 */ /* 0x000f680000100800 */
[----:B-1----:R0:W-:Y:S04]  /*3d10*/  STS [R19+0x14], R29 ;  /* 0x0000141d13007388 */ /* 0x0021e80000000800 */
[----:B------:R-:W-:Y:S04]  /*3d20*/  STS [R22+0x14], R15 ;  /* 0x0000140f16007388 */ /* 0x000fe80000000800 */
[----:B------:R-:W1:Y:S04]  /*3d30*/  LDS R15, [R16+0x18] ;  /* 0x00001800100f7984 */ /* 0x000e680000000800 */
[----:B0-----:R-:W5:Y:S04]  /*3d40*/  LDL R29, [R28+0x8] ;  /* 0x000008001c1d7983 */ /* 0x001f680000100800 */
[----:B-1----:R0:W-:Y:S04]  /*3d50*/  STS [R19+0x18], R15 ;  /* 0x0000180f13007388 */ /* 0x0021e80000000800 */
[----:B------:R-:W-:Y:S04]  /*3d60*/  STS [R22+0x18], R17 ;  /* 0x0000181116007388 */ /* 0x000fe80000000800 */
[----:B------:R-:W1:Y:S04]  /*3d70*/  LDS R17, [R16+0x1c] ;  /* 0x00001c0010117984 */ /* 0x000e680000000800 */
[----:B0-----:R0:W5:Y:S04]  /*3d80*/  LDL R15, [R28+0x4] ;  /* 0x000004001c0f7983 */ /* 0x0011680000100800 */
[----:B-1----:R-:W-:Y:S04]  /*3d90*/  STS [R19+0x1c], R17 ;  /* 0x00001c1113007388 */ /* 0x002fe80000000800 */
[----:B------:R-:W-:Y:S04]  /*3da0*/  STS [R22+0x1c], R20 ;  /* 0x00001c1416007388 */ /* 0x000fe80000000800 */
[----:B------:R-:W1:Y:S04]  /*3db0*/  LDS R20, [R16+0x20] ;  /* 0x0000200010147984 */ /* 0x000e680000000800 */
[----:B-1----:R-:W-:Y:S04]  /*3dc0*/  STS [R19+0x20], R20 ;  /* 0x0000201413007388 */ /* 0x002fe80000000800 */
[----:B---3--:R-:W-:Y:S04]  /*3dd0*/  STS [R22+0x20], R21 ;  /* 0x0000201516007388 */ /* 0x008fe80000000800 */
[----:B------:R-:W1:Y:S04]  /*3de0*/  LDS R17, [R16+0x24] ;  /* 0x0000240010117984 */ /* 0x000e680000000800 */
[----:B-1----:R-:W-:Y:S04]  /*3df0*/  STS [R19+0x24], R17 ;  /* 0x0000241113007388 */ /* 0x002fe80000000800 */
[----:B------:R-:W-:Y:S04]  /*3e00*/  STS [R22+0x24], R23 ;  /* 0x0000241716007388 */ /* 0x000fe80000000800 */
[----:B------:R-:W1:Y:S04]  /*3e10*/  LDS R17, [R16+0x28] ;  /* 0x0000280010117984 */ /* 0x000e680000000800 */
[----:B-1----:R-:W-:Y:S04]  /*3e20*/  STS [R19+0x28], R17 ;  /* 0x0000281113007388 */ /* 0x002fe80000000800 */
[----:B----4-:R-:W-:Y:S04]  /*3e30*/  STS [R22+0x28], R25 ;  /* 0x0000281916007388 */ /* 0x010fe80000000800 */
[----:B------:R-:W1:Y:S04]  /*3e40*/  LDS R20, [R16+0x2c] ;  /* 0x00002c0010147984 */ /* 0x000e680000000800 */
[----:B-1----:R-:W-:Y:S04]  /*3e50*/  STS [R19+0x2c], R20 ;  /* 0x00002c1413007388 */ /* 0x002fe80000000800 */
[----:B--2---:R-:W-:Y:S04]  /*3e60*/  STS [R22+0x2c], R24 ;  /* 0x00002c1816007388 */ /* 0x004fe80000000800 */
[----:B0-----:R-:W0:Y:S04]  /*3e70*/  LDS R28, [R16+0x30] ;  /* 0x00003000101c7984 */ /* 0x001e280000000800 */
[----:B0-----:R-:W-:Y:S04]  /*3e80*/  STS [R19+0x30], R28 ;  /* 0x0000301c13007388 */ /* 0x001fe80000000800 */
[----:B-----5:R-:W-:Y:S04]  /*3e90*/  STS [R22+0x30], R27 ;  /* 0x0000301b16007388 */ /* 0x020fe80000000800 */
[----:B------:R-:W0:Y:S04]  /*3ea0*/  LDS R21, [R16+0x34] ;  /* 0x0000340010157984 */ /* 0x000e280000000800 */
[----:B0-----:R-:W-:Y:S04]  /*3eb0*/  STS [R19+0x34], R21 ;  /* 0x0000341513007388 */ /* 0x001fe80000000800 */
[----:B------:R-:W-:Y:S04]  /*3ec0*/  STS [R22+0x34], R15 ;  /* 0x0000340f16007388 */ /* 0x000fe80000000800 */
[----:B------:R-:W0:Y:S04]  /*3ed0*/  LDS R17, [R16+0x38] ;  /* 0x0000380010117984 */ /* 0x000e280000000800 */
[----:B0-----:R-:W-:Y:S04]  /*3ee0*/  STS [R19+0x38], R17 ;  /* 0x0000381113007388 */ /* 0x001fe80000000800 */
[----:B------:R-:W-:Y:S04]  /*3ef0*/  STS [R22+0x38], R29 ;  /* 0x0000381d16007388 */ /* 0x000fe80000000800 */
[----:B------:R-:W0:Y:S01]  /*3f00*/  LDS R20, [R16+0x3c] ;  /* 0x00003c0010147984 */ /* 0x000e220000000800 */
[----:B------:R-:W-:-:S05]  /*3f10*/  VIADD R11, R11, 0x10 ;  /* 0x000000100b0b7836 */ /* 0x000fca0000000000 */
[----:B------:R-:W-:Y:S01]  /*3f20*/  ISETP.GE.AND P1, PT, R11, R14, PT ;  /* 0x0000000e0b00720c */ /* 0x000fe20003f26270 */
[----:B0-----:R3:W-:Y:S04]  /*3f30*/  STS [R19+0x3c], R20 ;  /* 0x00003c1413007388 */ /* 0x0017e80000000800 */
[----:B------:R3:W-:Y:S08]  /*3f40*/  STS [R22+0x3c], R26 ;  /* 0x00003c1a16007388 */ /* 0x0007f00000000800 */
[----:B------:R-:W-:Y:S05]  /*3f50*/  @!P1 BRA `(.L_x_35) ;  /* 0xfffffff800cc9947 */ /* 0x000fea000383ffff */
.L_x_34:
[----:B------:R-:W-:Y:S05]  /*3f60*/  BSYNC.RECONVERGENT B2 ;  /* 0x0000000000027941 */ /* 0x000fea0003800200 */
.L_x_33:
[----:B------:R-:W-:Y:S01]  /*3f70*/  IMAD.IADD R12, R7, 0x1, -R11 ;  /* 0x00000001070c7824 */ /* 0x000fe200078e0a0b */
[----:B------:R-:W-:Y:S04]  /*3f80*/  BSSY.RECONVERGENT B2, `(.L_x_36) ;  /* 0x000002d000027945 */ /* 0x000fe80003800200 */
[----:B------:R-:W-:-:S13]  /*3f90*/  ISETP.GT.AND P1, PT, R12, 0x4, PT ;  /* 0x000000040c00780c */ /* 0x000fda0003f24270 */
[----:B------:R-:W-:Y:S05]  /*3fa0*/  @!P1 BRA `(.L_x_37) ;  /* 0x0000000000a89947 */ /* 0x000fea0003800000 */
[----:B01----:R-:W-:-:S05]  /*3fb0*/  IMAD R21, R11, 0x4, R0 ;  /* 0x000000040b157824 */ /* 0x003fca00078e0200 */
[----:B------:R-:W4:Y:S04]  /*3fc0*/  LDL R25, [R21] ;  /* 0x0000000015197983 */ /* 0x000f280000100800 */
[----:B--2---:R-:W2:Y:S04]  /*3fd0*/  LDL R23, [R21+0x4] ;  /* 0x0000040015177983 */ /* 0x004ea80000100800 */
[----:B------:R-:W5:Y:S04]  /*3fe0*/  LDL R12, [R21+0x8] ;  /* 0x00000800150c7983 */ /* 0x000f680000100800 */
[----:B------:R-:W5:Y:S01]  /*3ff0*/  LDL R14, [R21+0xc] ;  /* 0x00000c00150e7983 */ /* 0x000f620000100800 */
[----:B------:R-:W-:-:S04]  /*4000*/  VIADD R15, R11, 0x4 ;  /* 0x000000040b0f7836 */ /* 0x000fc80000000000 */
[----:B------:R-:W-:-:S05]  /*4010*/  IMAD R28, R15, 0x4, R0 ;  /* 0x000000040f1c7824 */ /* 0x000fca00078e0200 */
[----:B------:R-:W5:Y:S04]  /*4020*/  LDL R15, [R28] ;  /* 0x000000001c0f7983 */ /* 0x000f680000100800 */
[----:B------:R-:W5:Y:S01]  /*4030*/  LDL R16, [R28+0x4] ;  /* 0x000004001c107983 */ /* 0x000f620000100800 */
[----:B---3--:R-:W-:-:S03]  /*4040*/  VIADD R20, R8, 0x400 ;  /* 0x0000040008147836 */ /* 0x008fc60000000000 */
[----:B------:R-:W3:Y:S02]  /*4050*/  LDL R17, [R28+0x8] ;  /* 0x000008001c117983 */ /* 0x000ee40000100800 */
[----:B------:R-:W-:Y:S01]  /*4060*/  LEA R20, R3, R20, 0x18 ;  /* 0x0000001403147211 */ /* 0x000fe200078ec0ff */
[C---:B------:R-:W-:Y:S01]  /*4070*/  IMAD R22, R11.reuse, 0x4, R2 ;  /* 0x000000040b167824 */ /* 0x040fe200078e0202 */
[----:B------:R-:W3:Y:S03]  /*4080*/  LDL R21, [R28+0xc] ;  /* 0x00000c001c157983 */ /* 0x000ee60000100800 */
[----:B------:R-:W-:-:S05]  /*4090*/  IMAD R19, R11, 0x4, R20 ;  /* 0x000000040b137824 */ /* 0x000fca00078e0214 */
[----:B------:R-:W0:Y:S01]  /*40a0*/  LDS R27, [R19] ;  /* 0x00000000131b7984 */ /* 0x000e220000000800 */
[----:B------:R-:W-:-:S05]  /*40b0*/  LEA R20, R11, UR5, 0x2 ;  /* 0x000000050b147c11 */ /* 0x000fca000f8e10ff */
[----:B0-----:R-:W-:Y:S04]  /*40c0*/  STS [R20], R27 ;  /* 0x0000001b14007388 */ /* 0x001fe80000000800 */
[----:B----4-:R-:W-:Y:S04]  /*40d0*/  STS [R22], R25 ;  /* 0x0000001916007388 */ /* 0x010fe80000000800 */
[----:B------:R-:W0:Y:S04]  /*40e0*/  LDS R29, [R19+0x4] ;  /* 0x00000400131d7984 */ /* 0x000e280000000800 */
[----:B0-----:R-:W-:Y:S04]  /*40f0*/  STS [R20+0x4], R29 ;  /* 0x0000041d14007388 */ /* 0x001fe80000000800 */
[----:B--2---:R-:W-:Y:S04]  /*4100*/  STS [R22+0x4], R23 ;  /* 0x0000041716007388 */ /* 0x004fe80000000800 */
[----:B------:R-:W0:Y:S04]  /*4110*/  LDS R24, [R19+0x8] ;  /* 0x0000080013187984 */ /* 0x000e280000000800 */
        /* <DEDUP_REMOVED lines=13> */
[----:B---3--:R-:W-:Y:S04]  /*41f0*/  STS [R22+0x18], R17 ;  /* 0x0000181116007388 */ /* 0x008fe80000000800 */
[----:B------:R-:W0:Y:S01]  /*4200*/  LDS R29, [R19+0x1c] ;  /* 0x00001c00131d7984 */ /* 0x000e220000000800 */
[----:B------:R-:W-:Y:S01]  /*4210*/  PLOP3.LUT P0, PT, PT, PT, PT, 0x8, 0x80 ;  /* 0x000000000080781c */ /* 0x000fe20003f0e170 */
[----:B------:R-:W-:-:S02]  /*4220*/  VIADD R11, R11, 0x8 ;  /* 0x000000080b0b7836 */ /* 0x000fc40000000000 */
[----:B0-----:R4:W-:Y:S04]  /*4230*/  STS [R20+0x1c], R29 ;  /* 0x00001c1d14007388 */ /* 0x0019e80000000800 */
[----:B------:R4:W-:Y:S06]  /*4240*/  STS [R22+0x1c], R21 ;  /* 0x00001c1516007388 */ /* 0x0009ec0000000800 */
.L_x_37:
[----:B------:R-:W-:Y:S05]  /*4250*/  BSYNC.RECONVERGENT B2 ;  /* 0x0000000000027941 */ /* 0x000fea0003800200 */
.L_x_36:
[----:B------:R-:W-:-:S13]  /*4260*/  ISETP.NE.OR P0, PT, R11, R7, P0 ;  /* 0x000000070b00720c */ /* 0x000fda0000705670 */
[----:B------:R-:W-:Y:S05]  /*4270*/  @!P0 BREAK.RELIABLE B1 ;  /* 0x0000000000018942 */ /* 0x000fea0003800100 */
[----:B------:R-:W-:Y:S05]  /*4280*/  @!P0 BRA `(.L_x_28) ;  /* 0x0000000000688947 */ /* 0x000fea0003800000 */
.L_x_32:
[----:B------:R-:W-:Y:S05]  /*4290*/  BSYNC.RELIABLE B1 ;  /* 0x0000000000017941 */ /* 0x000fea0003800100 */
.L_x_31:
[----:B------:R-:W-:-:S05]  /*42a0*/  VIADD R8, R8, 0x400 ;  /* 0x0000040008087836 */ /* 0x000fca0000000000 */
[----:B0--34-:R-:W-:-:S07]  /*42b0*/  LEA R20, R3, R8, 0x18 ;  /* 0x0000000803147211 */ /* 0x019fce00078ec0ff */
.L_x_38:
[----:B0-----:R-:W-:-:S05]  /*42c0*/  IMAD R17, R11, 0x4, R0 ;  /* 0x000000040b117824 */ /* 0x001fca00078e0200 */
[----:B------:R-:W3:Y:S04]  /*42d0*/  LDL R8, [R17] ;  /* 0x0000000011087983 */ /* 0x000ee80000100800 */
[----:B------:R-:W4:Y:S04]  /*42e0*/  LDL R14, [R17+0x4] ;  /* 0x00000400110e7983 */ /* 0x000f280000100800 */
[----:B------:R-:W5:Y:S04]  /*42f0*/  LDL R16, [R17+0x8] ;  /* 0x0000080011107983 */ /* 0x000f680000100800 */
[----:B------:R0:W5:Y:S01]  /*4300*/  LDL R19, [R17+0xc] ;  /* 0x00000c0011137983 */ /* 0x0001620000100800 */
[C---:B-1----:R-:W-:Y:S01]  /*4310*/  IMAD R21, R11.reuse, 0x4, R20 ;  /* 0x000000040b157824 */ /* 0x042fe200078e0214 */
[C---:B--2---:R-:W-:Y:S01]  /*4320*/  LEA R22, R11.reuse, UR5, 0x2 ;  /* 0x000000050b167c11 */ /* 0x044fe2000f8e10ff */
[----:B------:R-:W-:-:S02]  /*4330*/  IMAD R23, R11, 0x4, R2 ;  /* 0x000000040b177824 */ /* 0x000fc400078e0202 */
[----:B------:R-:W-:Y:S01]  /*4340*/  VIADD R11, R11, 0x4 ;  /* 0x000000040b0b7836 */ /* 0x000fe20000000000 */
[----:B------:R-:W1:Y:S04]  /*4350*/  LDS R3, [R21] ;  /* 0x0000000015037984 */ /* 0x000e680000000800 */
[----:B------:R-:W-:Y:S01]  /*4360*/  ISETP.NE.AND P0, PT, R11, R7, PT ;  /* 0x000000070b00720c */ /* 0x000fe20003f05270 */
[----:B-1----:R-:W-:Y:S04]  /*4370*/  STS [R22], R3 ;  /* 0x0000000316007388 */ /* 0x002fe80000000800 */
[----:B---3--:R-:W-:Y:S04]  /*4380*/  STS [R23], R8 ;  /* 0x0000000817007388 */ /* 0x008fe80000000800 */
[----:B------:R-:W1:Y:S04]  /*4390*/  LDS R12, [R21+0x4] ;  /* 0x00000400150c7984 */ /* 0x000e680000000800 */
[----:B-1----:R-:W-:Y:S04]  /*43a0*/  STS [R22+0x4], R12 ;  /* 0x0000040c16007388 */ /* 0x002fe80000000800 */
[----:B----4-:R-:W-:Y:S04]  /*43b0*/  STS [R23+0x4], R14 ;  /* 0x0000040e17007388 */ /* 0x010fe80000000800 */
[----:B------:R-:W1:Y:S04]  /*43c0*/  LDS R15, [R21+0x8] ;  /* 0x00000800150f7984 */ /* 0x000e680000000800 */
[----:B-1----:R-:W-:Y:S04]  /*43d0*/  STS [R22+0x8], R15 ;  /* 0x0000080f16007388 */ /* 0x002fe80000000800 */
[----:B-----5:R-:W-:Y:S04]  /*43e0*/  STS [R23+0x8], R16 ;  /* 0x0000081017007388 */ /* 0x020fe80000000800 */
[----:B0-----:R-:W0:Y:S04]  /*43f0*/  LDS R17, [R21+0xc] ;  /* 0x00000c0015117984 */ /* 0x001e280000000800 */
[----:B0-----:R0:W-:Y:S04]  /*4400*/  STS [R22+0xc], R17 ;  /* 0x00000c1116007388 */ /* 0x0011e80000000800 */
[----:B------:R0:W-:Y:S01]  /*4410*/  STS [R23+0xc], R19 ;  /* 0x00000c1317007388 */ /* 0x0001e20000000800 */
[----:B------:R-:W-:Y:S05]  /*4420*/  @P0 BRA `(.L_x_38) ;  /* 0xfffffffc00a40947 */ /* 0x000fea000383ffff */
.L_x_28:
[----:B------:R-:W-:Y:S05]  /*4430*/  BSYNC.RECONVERGENT B0 ;  /* 0x0000000000007941 */ /* 0x000fea0003800200 */
.L_x_27:
[----:B------:R-:W-:Y:S05]  /*4440*/  BRA `(.L_x_14) ;  /* 0x0000000000e07947 */ /* 0x000fea0003800000 */
.L_x_21:
        /* <DEDUP_REMOVED lines=8> */
[----:B------:R-:W2:Y:S01]  /*44d0*/  LDL R12, [R4] ;  /* 0x00000000040c7983 */ /* 0x000ea20000100800 */
[----:B------:R-:W-:Y:S01]  /*44e0*/  ISETP.NE.AND P0, PT, R16, RZ, PT ;  /* 0x000000ff1000720c */ /* 0x000fe20003f05270 */
[----:B------:R-:W-:Y:S02]  /*44f0*/  VIADD R11, R13, 0x1 ;  /* 0x000000010d0b7836 */ /* 0x000fe40000000000 */
[----:B------:R-:W3:Y:S04]  /*4500*/  LDS R15, [R18] ;  /* 0x00000000120f7984 */ /* 0x000ee80000000800 */
[----:B---3--:R3:W-:Y:S04]  /*4510*/  STS [R6], R15 ;  /* 0x0000000f06007388 */ /* 0x0087e80000000800 */
[----:B--2---:R3:W-:Y:S02]  /*4520*/  STS [R5], R12 ;  /* 0x0000000c05007388 */ /* 0x0047e40000000800 */
[----:B------:R-:W-:Y:S05]  /*4530*/  @!P0 BRA `(.L_x_41) ;  /* 0x0000000000308947 */ /* 0x000fea0003800000 */
[----:B---3--:R-:W2:Y:S01]  /*4540*/  LDL R12, [R4+0x4] ;  /* 0x00000400040c7983 */ /* 0x008ea20000100800 */
[----:B------:R-:W-:Y:S01]  /*4550*/  ISETP.NE.AND P0, PT, R16, 0x1, PT ;  /* 0x000000011000780c */ /* 0x000fe20003f05270 */
[----:B------:R-:W-:Y:S02]  /*4560*/  VIADD R11, R13, 0x2 ;  /* 0x000000020d0b7836 */ /* 0x000fe40000000000 */
[----:B------:R-:W3:Y:S04]  /*4570*/  LDS R15, [R18+0x4] ;  /* 0x00000400120f7984 */ /* 0x000ee80000000800 */
[----:B---3--:R4:W-:Y:S04]  /*4580*/  STS [R6+0x4], R15 ;  /* 0x0000040f06007388 */ /* 0x0089e80000000800 */
[----:B--2---:R4:W-:Y:S02]  /*4590*/  STS [R5+0x4], R12 ;  /* 0x0000040c05007388 */ /* 0x0049e40000000800 */
[----:B------:R-:W-:Y:S05]  /*45a0*/  @!P0 BRA `(.L_x_41) ;  /* 0x0000000000148947 */ /* 0x000fea0003800000 */
[----:B----4-:R-:W2:Y:S01]  /*45b0*/  LDL R12, [R4+0x8] ;  /* 0x00000800040c7983 */ /* 0x010ea20000100800 */
[----:B------:R-:W-:-:S03]  /*45c0*/  VIADD R11, R13, 0x3 ;  /* 0x000000030d0b7836 */ /* 0x000fc60000000000 */
[----:B------:R-:W3:Y:S04]  /*45d0*/  LDS R15, [R18+0x8] ;  /* 0x00000800120f7984 */ /* 0x000ee80000000800 */
[----:B---3--:R3:W-:Y:S04]  /*45e0*/  STS [R6+0x8], R15 ;  /* 0x0000080f06007388 */ /* 0x0087e80000000800 */
[----:B--2---:R3:W-:Y:S02]  /*45f0*/  STS [R5+0x8], R12 ;  /* 0x0000080c05007388 */ /* 0x0047e40000000800 */
.L_x_41:
[----:B------:R-:W-:Y:S05]  /*4600*/  BSYNC.RECONVERGENT B1 ;  /* 0x0000000000017941 */ /* 0x000fea0003800200 */
.L_x_40:
[----:B------:R-:W-:-:S13]  /*4610*/  ISETP.GE.U32.AND P0, PT, R14, 0x3, PT ;  /* 0x000000030e00780c */ /* 0x000fda0003f06070 */
[----:B------:R-:W-:Y:S05]  /*4620*/  @!P0 BRA `(.L_x_39) ;  /* 0x0000000000648947 */ /* 0x000fea0003800000 */
[----:B------:R-:W-:-:S05]  /*4630*/  VIADD R8, R8, 0x400 ;  /* 0x0000040008087836 */ /* 0x000fca0000000000 */
[----:B------:R-:W-:-:S07]  /*4640*/  LEA R28, R3, R8, 0x18 ;  /* 0x00000008031c7211 */ /* 0x000fce00078ec0ff */
.L_x_42:
[----:B--234-:R-:W-:-:S05]  /*4650*/  IMAD R12, R11, 0x4, R0 ;  /* 0x000000040b0c7824 */ /* 0x01cfca00078e0200 */
[----:B------:R-:W2:Y:S04]  /*4660*/  LDL R14, [R12] ;  /* 0x000000000c0e7983 */ /* 0x000ea80000100800 */
[----:B------:R-:W3:Y:S04]  /*4670*/  LDL R20, [R12+0x4] ;  /* 0x000004000c147983 */ /* 0x000ee80000100800 */
[----:B-1----:R-:W4:Y:S04]  /*4680*/  LDL R24, [R12+0x8] ;  /* 0x000008000c187983 */ /* 0x002f280000100800 */
[----:B------:R1:W5:Y:S01]  /*4690*/  LDL R26, [R12+0xc] ;  /* 0x00000c000c1a7983 */ /* 0x0003620000100800 */
[C---:B------:R-:W-:Y:S01]  /*46a0*/  IMAD R3, R11.reuse, 0x4, R28 ;  /* 0x000000040b037824 */ /* 0x040fe200078e021c */
[C---:B------:R-:W-:Y:S01]  /*46b0*/  LEA R15, R11.reuse, UR5, 0x2 ;  /* 0x000000050b0f7c11 */ /* 0x040fe2000f8e10ff */
[----:B------:R-:W-:-:S02]  /*46c0*/  IMAD R17, R11, 0x4, R2 ;  /* 0x000000040b117824 */ /* 0x000fc400078e0202 */
[----:B------:R-:W-:Y:S01]  /*46d0*/  VIADD R11, R11, 0x4 ;  /* 0x000000040b0b7836 */ /* 0x000fe20000000000 */
[----:B------:R-:W0:Y:S04]  /*46e0*/  LDS R8, [R3] ;  /* 0x0000000003087984 */ /* 0x000e280000000800 */
[----:B------:R-:W-:Y:S01]  /*46f0*/  ISETP.NE.AND P0, PT, R11, R7, PT ;  /* 0x000000070b00720c */ /* 0x000fe20003f05270 */
[----:B0-----:R-:W-:Y:S04]  /*4700*/  STS [R15], R8 ;  /* 0x000000080f007388 */ /* 0x001fe80000000800 */
[----:B--2---:R-:W-:Y:S04]  /*4710*/  STS [R17], R14 ;  /* 0x0000000e11007388 */ /* 0x004fe80000000800 */
[----:B------:R-:W0:Y:S04]  /*4720*/  LDS R16, [R3+0x4] ;  /* 0x0000040003107984 */ /* 0x000e280000000800 */
[----:B0-----:R-:W-:Y:S04]  /*4730*/  STS [R15+0x4], R16 ;  /* 0x000004100f007388 */ /* 0x001fe80000000800 */
[----:B---3--:R-:W-:Y:S04]  /*4740*/  STS [R17+0x4], R20 ;  /* 0x0000041411007388 */ /* 0x008fe80000000800 */
[----:B------:R-:W0:Y:S04]  /*4750*/  LDS R22, [R3+0x8] ;  /* 0x0000080003167984 */ /* 0x000e280000000800 */
[----:B0-----:R-:W-:Y:S04]  /*4760*/  STS [R15+0x8], R22 ;  /* 0x000008160f007388 */ /* 0x001fe80000000800 */
[----:B----4-:R-:W-:Y:S04]  /*4770*/  STS [R17+0x8], R24 ;  /* 0x0000081811007388 */ /* 0x010fe80000000800 */
[----:B-1----:R-:W0:Y:S04]  /*4780*/  LDS R12, [R3+0xc] ;  /* 0x00000c00030c7984 */ /* 0x002e280000000800 */
[----:B0-----:R2:W-:Y:S04]  /*4790*/  STS [R15+0xc], R12 ;  /* 0x00000c0c0f007388 */ /* 0x0015e80000000800 */
[----:B-----5:R2:W-:Y:S01]  /*47a0*/  STS [R17+0xc], R26 ;  /* 0x00000c1a11007388 */ /* 0x0205e20000000800 */
[----:B------:R-:W-:Y:S05]  /*47b0*/  @P0 BRA `(.L_x_42) ;  /* 0xfffffffc00a40947 */ /* 0x000fea000383ffff */
.L_x_39:
[----:B------:R-:W-:Y:S05]  /*47c0*/  BSYNC.RECONVERGENT B0 ;  /* 0x0000000000007941 */ /* 0x000fea0003800200 */
.L_x_14:
[----:B------:R-:W-:-:S13]  /*47d0*/  ISETP.GE.U32.AND P0, PT, R10, 0x40, PT ;  /* 0x000000400a00780c */ /* 0x000fda0003f06070 */
[----:B------:R-:W-:Y:S05]  /*47e0*/  @!P0 BRA `(.L_x_43) ;  /* 0xffffffe800208947 */ /* 0x000fea000383ffff */
.L_x_15:
[----:B------:R-:W-:Y:S01]  /*47f0*/  ISETP.NE.AND P0, PT, R13, RZ, PT ;  /* 0x000000ff0d00720c */ /* 0x000fe20003f05270 */
[----:B------:R-:W-:Y:S05]  /*4800*/  WARPSYNC.ALL ;  /* 0x0000000000007948 */ /* 0x000fea0003800000 */
[----:B------:R-:W-:Y:S06]  /*4810*/  BAR.SYNC.DEFER_BLOCKING 0x0 ;  /* 0x0000000000007b1d */ /* 0x000fec0000010000 */
[----:B------:R-:W-:Y:S04]  /*4820*/  BSSY.RECONVERGENT B0, `(.L_x_44) ;  /* 0x0000036000007945 */ /* 0x000fe80003800200 */
[----:B------:R-:W-:Y:S05]  /*4830*/  @P0 BRA `(.L_x_45) ;  /* 0x0000000000d00947 */ /* 0x000fea0003800000 */
[----:B------:R-:W5:Y:S01]  /*4840*/  S2UR UR6, SR_CgaCtaId ;  /* 0x00000000000679c3 */ /* 0x000f620000008800 */
[----:B------:R-:W-:Y:S01]  /*4850*/  UMOV UR4, 0x400 ;  /* 0x0000040000047882 */ /* 0x000fe20000000000 */
[----:B------:R-:W-:Y:S02]  /*4860*/  IMAD.MOV.U32 R9, RZ, RZ, 0x7f ;  /* 0x0000007fff097424 */ /* 0x000fe400078e00ff */
[----:B------:R-:W-:Y:S02]  /*4870*/  IMAD.MOV.U32 R7, RZ, RZ, RZ ;  /* 0x000000ffff077224 */ /* 0x000fe400078e00ff */
[----:B------:R-:W-:Y:S01]  /*4880*/  IMAD.MOV.U32 R8, RZ, RZ, 0x7f ;  /* 0x0000007fff087424 */ /* 0x000fe200078e00ff */
[----:B-----5:R-:W-:-:S09]  /*4890*/  ULEA UR4, UR6, UR4, 0x18 ;  /* 0x0000000406047291 */ /* 0x020fd2000f8ec0ff */
[----:B------:R-:W5:Y:S04]  /*48a0*/  LDS R2, [UR4+0x200] ;  /* 0x00020004ff027984 */ /* 0x000f680008000800 */
[----:B------:R-:W0:Y:S04]  /*48b0*/  LDS R3, [UR4+0x3fc] ;  /* 0x0003fc04ff037984 */ /* 0x000e280008000800 */
[----:B------:R0:W-:Y:S04]  /*48c0*/  STS [UR4+0x624], R9 ;  /* 0x00062409ff007988 */ /* 0x0001e80008000804 */
[----:B------:R-:W-:Y:S01]  /*48d0*/  STS [UR4+0x620], RZ ;  /* 0x000620ffff007988 */ /* 0x000fe20008000804 */
[----:B------:R-:W-:Y:S01]  /*48e0*/  UMOV UR4, URZ ;  /* 0x000000ff00047c82 */ /* 0x000fe20008000000 */
[----:B-----5:R-:W-:Y:S01]  /*48f0*/  FADD R2, |R2|, -RZ ;  /* 0x800000ff02027221 */ /* 0x020fe20000000200 */
[----:B0-----:R-:W-:-:S07]  /*4900*/  FADD R3, |R3|, -RZ ;  /* 0x800000ff03037221 */ /* 0x001fce0000000200 */
.L_x_50:
[----:B------:R-:W-:Y:S01]  /*4910*/  FSETP.GEU.AND P0, PT, R2, R3, PT ;  /* 0x000000030200720b */ /* 0x000fe20003f0e000 */
[----:B------:R-:W-:-:S04]  /*4920*/  UIADD3 UR4, UPT, UPT, UR4, 0x2, URZ ;  /* 0x0000000204047890 */ /* 0x000fc8000fffe0ff */
[----:B------:R-:W-:-:S08]  /*4930*/  UISETP.NE.AND UP1, UPT, UR4, 0x3e, UPT ;  /* 0x0000003e0400788c */ /* 0x000fd0000bf25270 */
[----:B------:R-:W-:Y:S05]  /*4940*/  @P0 BRA `(.L_x_46) ;  /* 0x0000000000280947 */ /* 0x000fea0003800000 */
[----:B------:R-:W0:Y:S01]  /*4950*/  S2UR UR7, SR_CgaCtaId ;  /* 0x00000000000779c3 */ /* 0x000e220000008800 */
[----:B------:R-:W-:Y:S01]  /*4960*/  UMOV UR6, 0x400 ;  /* 0x0000040000067882 */ /* 0x000fe20000000000 */
[C---:B------:R-:W-:Y:S01]  /*4970*/  LEA R9, R8.reuse, UR5, 0x2 ;  /* 0x0000000508097c11 */ /* 0x040fe2000f8e10ff */
[----:B------:R-:W-:-:S04]  /*4980*/  VIADD R8, R8, 0xffffffff ;  /* 0xffffffff08087836 */ /* 0x000fc80000000000 */
[----:B------:R-:W-:Y:S01]  /*4990*/  STS [R9], RZ ;  /* 0x000000ff09007388 */ /* 0x000fe20000000800 */
[----:B0-----:R-:W-:-:S09]  /*49a0*/  ULEA UR6, UR7, UR6, 0x18 ;  /* 0x0000000607067291 */ /* 0x001fd2000f8ec0ff */
[----:B------:R-:W-:Y:S04]  /*49b0*/  STS [UR6+0x624], R8 ;  /* 0x00062408ff007988 */ /* 0x000fe80008000806 */
[----:B------:R-:W0:Y:S02]  /*49c0*/  LDS R3, [R9+-0x4] ;  /* 0xfffffc0009037984 */ /* 0x000e240000000800 */
[----:B0-----:R-:W-:Y:S01]  /*49d0*/  FADD R3, |R3|, -RZ ;  /* 0x800000ff03037221 */ /* 0x001fe20000000200 */
[----:B------:R-:W-:Y:S06]  /*49e0*/  BRA `(.L_x_47) ;  /* 0x0000000000247947 */ /* 0x000fec0003800000 */
.L_x_46:
[----:B------:R-:W0:Y:S01]  /*49f0*/  S2UR UR7, SR_CgaCtaId ;  /* 0x00000000000779c3 */ /* 0x000e220000008800 */
[----:B------:R-:W-:Y:S01]  /*4a00*/  UMOV UR6, 0x400 ;  /* 0x0000040000067882 */ /* 0x000fe20000000000 */
[C---:B------:R-:W-:Y:S01]  /*4a10*/  LEA R9, R7.reuse, UR5, 0x2 ;  /* 0x0000000507097c11 */ /* 0x040fe2000f8e10ff */
[----:B------:R-:W-:-:S04]  /*4a20*/  VIADD R7, R7, 0x1 ;  /* 0x0000000107077836 */ /* 0x000fc80000000000 */
[----:B------:R-:W-:Y:S01]  /*4a30*/  STS [R9], RZ ;  /* 0x000000ff09007388 */ /* 0x000fe20000000800 */
[----:B0-----:R-:W-:-:S09]  /*4a40*/  ULEA UR6, UR7, UR6, 0x18 ;  /* 0x0000000607067291 */ /* 0x001fd2000f8ec0ff */
[----:B------:R-:W-:Y:S04]  /*4a50*/  STS [UR6+0x620], R7 ;  /* 0x00062007ff007988 */ /* 0x000fe80008000806 */
[----:B------:R-:W0:Y:S02]  /*4a60*/  LDS R2, [R9+0x4] ;  /* 0x0000040009027984 */ /* 0x000e240000000800 */
[----:B0-----:R-:W-:-:S07]  /*4a70*/  FADD R2, |R2|, -RZ ;  /* 0x800000ff02027221 */ /* 0x001fce0000000200 */
.L_x_47:
[----:B------:R-:W-:-:S13]  /*4a80*/  FSETP.GEU.AND P0, PT, R2, R3, PT ;  /* 0x000000030200720b */ /* 0x000fda0003f0e000 */
[----:B------:R-:W-:Y:S05]  /*4a90*/  @!P0 BRA `(.L_x_48) ;  /* 0x00000000001c8947 */ /* 0x000fea0003800000 */
[C---:B------:R-:W-:Y:S01]  /*4aa0*/  LEA R9, R7.reuse, UR5, 0x2 ;  /* 0x0000000507097c11 */ /* 0x040fe2000f8e10ff */
[----:B------:R-:W-:-:S04]  /*4ab0*/  VIADD R7, R7, 0x1 ;  /* 0x0000000107077836 */ /* 0x000fc80000000000 */
[----:B------:R-:W-:Y:S04]  /*4ac0*/  STS [R9], RZ ;  /* 0x000000ff09007388 */ /* 0x000fe80000000800 */
[----:B------:R-:W-:Y:S04]  /*4ad0*/  STS [UR6+0x620], R7 ;  /* 0x00062007ff007988 */ /* 0x000fe80008000806 */
[----:B------:R-:W0:Y:S02]  /*4ae0*/  LDS R2, [R9+0x4] ;  /* 0x0000040009027984 */ /* 0x000e240000000800 */
[----:B0-----:R-:W-:Y:S01]  /*4af0*/  FADD R2, |R2|, -RZ ;  /* 0x800000ff02027221 */ /* 0x001fe20000000200 */
[----:B------:R-:W-:Y:S06]  /*4b00*/  BRA `(.L_x_49) ;  /* 0x0000000000187947 */ /* 0x000fec0003800000 */
.L_x_48:
[C---:B------:R-:W-:Y:S01]  /*4b10*/  LEA R9, R8.reuse, UR5, 0x2 ;  /* 0x0000000508097c11 */ /* 0x040fe2000f8e10ff */
[----:B------:R-:W-:-:S04]  /*4b20*/  VIADD R8, R8, 0xffffffff ;  /* 0xffffffff08087836 */ /* 0x000fc80000000000 */
[----:B------:R-:W-:Y:S04]  /*4b30*/  STS [R9], RZ ;  /* 0x000000ff09007388 */ /* 0x000fe80000000800 */
[----:B------:R-:W-:Y:S04]  /*4b40*/  STS [UR6+0x624], R8 ;  /* 0x00062408ff007988 */ /* 0x000fe80008000806 */
[----:B------:R-:W0:Y:S02]  /*4b50*/  LDS R3, [R9+-0x4] ;  /* 0xfffffc0009037984 */ /* 0x000e240000000800 */
[----:B0-----:R-:W-:-:S07]  /*4b60*/  FADD R3, |R3|, -RZ ;  /* 0x800000ff03037221 */ /* 0x001fce0000000200 */
.L_x_49:
[----:B------:R-:W-:Y:S05]  /*4b70*/  BRA.U UP1, `(.L_x_50) ;  /* 0xfffffffd01647547 */ /* 0x000fea000b83ffff */
.L_x_45:
[----:B------:R-:W-:Y:S05]  /*4b80*/  BSYNC.RECONVERGENT B0 ;  /* 0x0000000000007941 */ /* 0x000fea0003800200 */
.L_x_44:
[----:B------:R-:W-:Y:S06]  /*4b90*/  BAR.SYNC.DEFER_BLOCKING 0x0 ;  /* 0x0000000000007b1d */ /* 0x000fec0000010000 */
[----:B------:R-:W-:Y:S01]  /*4ba0*/  BSSY.RECONVERGENT B1, `(.L_x_51) ;  /* 0x00000ad000017945 */ /* 0x000fe20003800200 */
.L_x_64:
[----:B------:R-:W5:Y:S01]  /*4bb0*/  LDS R3, [R6] ;  /* 0x0000000006037984 */ /* 0x000f620000000800 */
[C---:B------:R-:W-:Y:S01]  /*4bc0*/  ISETP.GT.U32.AND P0, PT, R13.reuse, 0x3f, PT ;  /* 0x0000003f0d00780c */ /* 0x040fe20003f04070 */
[----:B------:R-:W-:Y:S01]  /*4bd0*/  BSSY.RECONVERGENT B0, `(.L_x_52) ;  /* 0x00000a5000007945 */ /* 0x000fe20003800200 */
[C---:B------:R-:W-:Y:S02]  /*4be0*/  ISETP.GT.U32.AND P1, PT, R13.reuse, 0x1f, PT ;  /* 0x0000001f0d00780c */ /* 0x040fe40003f24070 */
[C---:B------:R-:W-:Y:S02]  /*4bf0*/  ISETP.GT.U32.AND P2, PT, R13.reuse, 0xf, PT ;  /* 0x0000000f0d00780c */ /* 0x040fe40003f44070 */
[C---:B------:R-:W-:Y:S02]  /*4c00*/  ISETP.GT.U32.AND P3, PT, R13.reuse, 0x7, PT ;  /* 0x000000070d00780c */ /* 0x040fe40003f64070 */
[C---:B------:R-:W-:Y:S02]  /*4c10*/  ISETP.GT.U32.AND P4, PT, R13.reuse, 0x3, PT ;  /* 0x000000030d00780c */ /* 0x040fe40003f84070 */
[----:B------:R-:W-:-:S02]  /*4c20*/  ISETP.GT.U32.AND P5, PT, R13, 0x1, PT ;  /* 0x000000010d00780c */ /* 0x000fc40003fa4070 */
[----:B------:R-:W-:Y:S02]  /*4c30*/  ISETP.NE.AND P6, PT, R13, RZ, PT ;  /* 0x000000ff0d00720c */ /* 0x000fe40003fc5270 */
[----:B------:R-:W-:Y:S01]  /*4c40*/  MOV R10, 0x400 ;  /* 0x00000400000a7802 */ /* 0x000fe20000000f00 */
[----:B-----5:R-:W-:Y:S01]  /*4c50*/  STS [R18], R3 ;  /* 0x0000000312007388 */ /* 0x020fe20000000800 */
[----:B------:R-:W-:Y:S08]  /*4c60*/  BAR.SYNC.DEFER_BLOCKING 0x0 ;  /* 0x0000000000007b1d */ /* 0x000ff00000010000 */
[----:B------:R-:W-:Y:S08]  /*4c70*/  BAR.SYNC.DEFER_BLOCKING 0x0 ;  /* 0x0000000000007b1d */ /* 0x000ff00000010000 */
[----:B------:R-:W-:Y:S08]  /*4c80*/  BAR.SYNC.DEFER_BLOCKING 0x0 ;  /* 0x0000000000007b1d */ /* 0x000ff00000010000 */
[----:B------:R-:W-:Y:S06]  /*4c90*/  BAR.SYNC.DEFER_BLOCKING 0x0 ;  /* 0x0000000000007b1d */ /* 0x000fec0000010000 */
[----:B------:R-:W-:Y:S04]  /*4ca0*/  @!P0 LDS R2, [R6+0x100] ;  /* 0x0001000006028984 */ /* 0x000fe80000000800 */
[----:B------:R-:W5:Y:S02]  /*4cb0*/  @!P0 LDS R7, [R18] ;  /* 0x0000000012078984 */ /* 0x000f640000000800 */
[----:B-----5:R-:W-:-:S05]  /*4cc0*/  @!P0 FADD R7, R2, R7 ;  /* 0x0000000702078221 */ /* 0x020fca0000000000 */
[----:B------:R-:W-:Y:S01]  /*4cd0*/  @!P0 STS [R18], R7 ;  /* 0x0000000712008388 */ /* 0x000fe20000000800 */
[----:B------:R-:W-:Y:S06]  /*4ce0*/  BAR.SYNC.DEFER_BLOCKING 0x0 ;  /* 0x0000000000007b1d */ /* 0x000fec0000010000 */
[----:B------:R-:W-:Y:S04]  /*4cf0*/  @!P1 LDS R2, [R6+0x80] ;  /* 0x0000800006029984 */ /* 0x000fe80000000800 */
[----:B------:R-:W5:Y:S02]  /*4d00*/  @!P1 LDS R3, [R18] ;  /* 0x0000000012039984 */ /* 0x000f640000000800 */
[----:B-----5:R-:W-:-:S05]  /*4d10*/  @!P1 FADD R3, R2, R3 ;  /* 0x0000000302039221 */ /* 0x020fca0000000000 */
[----:B------:R-:W-:Y:S01]  /*4d20*/  @!P1 STS [R18], R3 ;  /* 0x0000000312009388 */ /* 0x000fe20000000800 */
[----:B------:R-:W-:Y:S06]  /*4d30*/  BAR.SYNC.DEFER_BLOCKING 0x0 ;  /* 0x0000000000007b1d */ /* 0x000fec0000010000 */
[----:B------:R-:W-:Y:S04]  /*4d40*/  @!P2 LDS R2, [R6+0x40] ;  /* 0x000040000602a984 */ /* 0x000fe80000000800 */
[----:B--23--:R-:W5:Y:S02]  /*4d50*/  @!P2 LDS R9, [R18] ;  /* 0x000000001209a984 */ /* 0x00cf640000000800 */
        /* <DEDUP_REMOVED lines=10> */
[----:B-----5:R-:W-:-:S02]  /*4e00*/  @!P4 FADD R9, R2, R7 ;  /* 0x000000070209c221 */ /* 0x020fc40000000000 */
[----:B------:R-:W2:Y:S03]  /*4e10*/  S2R R7, SR_CgaCtaId ;  /* 0x0000000000077919 */ /* 0x000ea60000008800 */
[----:B------:R-:W-:Y:S01]  /*4e20*/  @!P4 STS [R18], R9 ;  /* 0x000000091200c388 */ /* 0x000fe20000000800 */
[----:B------:R-:W-:Y:S06]  /*4e30*/  BAR.SYNC.DEFER_BLOCKING 0x0 ;  /* 0x0000000000007b1d */ /* 0x000fec0000010000 */
[----:B------:R-:W-:Y:S01]  /*4e40*/  @!P5 LDS R2, [R6+0x8] ;  /* 0x000008000602d984 */ /* 0x000fe20000000800 */
[----:B--234-:R-:W-:-:S02]  /*4e50*/  @!P6 LEA R15, R7, R10, 0x18 ;  /* 0x0000000a070fe211 */ /* 0x01cfc400078ec0ff */
[----:B0-----:R-:W-:Y:S01]  /*4e60*/  LEA R12, R7, R10, 0x18 ;  /* 0x0000000a070c7211 */ /* 0x001fe200078ec0ff */
[----:B------:R-:W2:Y:S02]  /*4e70*/  @!P5 LDS R11, [R18] ;  /* 0x00000000120bd984 */ /* 0x000ea40000000800 */
[----:B--2---:R-:W-:-:S05]  /*4e80*/  @!P5 FADD R3, R2, R11 ;  /* 0x0000000b0203d221 */ /* 0x004fca0000000000 */
[----:B------:R-:W-:Y:S01]  /*4e90*/  @!P5 STS [R18], R3 ;  /* 0x000000031200d388 */ /* 0x000fe20000000800 */
[----:B------:R-:W-:Y:S06]  /*4ea0*/  BAR.SYNC.DEFER_BLOCKING 0x0 ;  /* 0x0000000000007b1d */ /* 0x000fec0000010000 */
[----:B------:R-:W-:Y:S04]  /*4eb0*/  @!P6 LDS R2, [R15+0x204] ;  /* 0x000204000f02e984 */ /* 0x000fe80000000800 */
[----:B------:R-:W2:Y:S02]  /*4ec0*/  @!P6 LDS R9, [R15+0x400] ;  /* 0x000400000f09e984 */ /* 0x000ea40000000800 */
[----:B--2---:R-:W-:-:S05]  /*4ed0*/  @!P6 FADD R2, R2, R9 ;  /* 0x000000090202e221 */ /* 0x004fca0000000000 */
[----:B------:R-:W-:Y:S01]  /*4ee0*/  @!P6 STS [R15+0x400], R2 ;  /* 0x000400020f00e388 */ /* 0x000fe20000000800 */
[----:B------:R-:W-:Y:S06]  /*4ef0*/  BAR.SYNC.DEFER_BLOCKING 0x0 ;  /* 0x0000000000007b1d */ /* 0x000fec0000010000 */
[----:B------:R-:W-:Y:S04]  /*4f00*/  LDS R11, [R12+0x200] ;  /* 0x000200000c0b7984 */ /* 0x000fe80000000800 */
[----:B------:R-:W2:Y:S02]  /*4f10*/  LDS R8, [R6] ;  /* 0x0000000006087984 */ /* 0x000ea40000000800 */
[----:B--2---:R-:W-:-:S04]  /*4f20*/  FADD R8, -R11, R8 ;  /* 0x000000080b087221 */ /* 0x004fc80000000100 */
[----:B------:R-:W-:-:S05]  /*4f30*/  FMUL R3, R8, R8 ;  /* 0x0000000808037220 */ /* 0x000fca0000400000 */
[----:B------:R-:W-:Y:S01]  /*4f40*/  STS [R18], R3 ;  /* 0x0000000312007388 */ /* 0x000fe20000000800 */
[----:B------:R-:W-:Y:S08]  /*4f50*/  BAR.SYNC.DEFER_BLOCKING 0x0 ;  /* 0x0000000000007b1d */ /* 0x000ff00000010000 */
[----:B------:R-:W-:Y:S08]  /*4f60*/  BAR.SYNC.DEFER_BLOCKING 0x0 ;  /* 0x0000000000007b1d */ /* 0x000ff00000010000 */
[----:B------:R-:W-:Y:S08]  /*4f70*/  BAR.SYNC.DEFER_BLOCKING 0x0 ;  /* 0x0000000000007b1d */ /* 0x000ff00000010000 */
[----:B------:R-:W-:Y:S06]  /*4f80*/  BAR.SYNC.DEFER_BLOCKING 0x0 ;  /* 0x0000000000007b1d */ /* 0x000fec0000010000 */
[----:B------:R-:W-:Y:S04]  /*4f90*/  @!P0 LDS R2, [R6+0x100] ;  /* 0x0001000006028984 */ /* 0x000fe80000000800 */
[----:B------:R-:W2:Y:S02]  /*4fa0*/  @!P0 LDS R9, [R18] ;  /* 0x0000000012098984 */ /* 0x000ea40000000800 */
[----:B--2---:R-:W-:-:S05]  /*4fb0*/  @!P0 FADD R9, R2, R9 ;  /* 0x0000000902098221 */ /* 0x004fca0000000000 */
[----:B------:R-:W-:Y:S01]  /*4fc0*/  @!P0 STS [R18], R9 ;  /* 0x0000000912008388 */ /* 0x000fe20000000800 */
        /* <DEDUP_REMOVED lines=27> */
[----:B------:R-:W2:Y:S02]  /*5180*/  @!P6 LDS R9, [R12+0x400] ;  /* 0x000400000c09e984 */ /* 0x000ea40000000800 */
[----:B--2---:R-:W-:-:S05]  /*5190*/  @!P6 FADD R9, R2, R9 ;  /* 0x000000090209e221 */ /* 0x004fca0000000000 */
[----:B------:R2:W-:Y:S01]  /*51a0*/  @!P6 STS [R12+0x400], R9 ;  /* 0x000400090c00e388 */ /* 0x0005e20000000800 */
[----:B------:R-:W-:Y:S06]  /*51b0*/  BAR.SYNC.DEFER_BLOCKING 0x0 ;  /* 0x0000000000007b1d */ /* 0x000fec0000010000 */
[----:B------:R-:W-:Y:S05]  /*51c0*/  @P6 BRA `(.L_x_53) ;  /* 0x0000000400146947 */ /* 0x000fea0003800000 */
[----:B--2---:R-:W2:Y:S04]  /*51d0*/  LDS.64 R8, [R12+0x620] ;  /* 0x000620000c087984 */ /* 0x004ea80000000a00 */
[----:B------:R-:W3:Y:S01]  /*51e0*/  LDS R2, [R12+0x400] ;  /* 0x000400000c027984 */ /* 0x000ee20000000800 */
[----:B--2---:R-:W-:-:S05]  /*51f0*/  IMAD.IADD R3, R9, 0x1, -R8 ;  /* 0x0000000109037824 */ /* 0x004fca00078e0a08 */
[----:B------:R-:W-:-:S04]  /*5200*/  I2FP.F32.S32 R3, R3 ;  /* 0x0000000300037245 */ /* 0x000fc80000201400 */
[----:B------:R-:W2:Y:S08]  /*5210*/  MUFU.RCP R10, R3 ;  /* 0x00000003000a7308 */ /* 0x000eb00000001000 */
[----:B---3--:R-:W3:Y:S01]  /*5220*/  FCHK P0, R2, R3 ;  /* 0x0000000302007302 */ /* 0x008ee20000000000 */
[----:B--2---:R-:W-:-:S04]  /*5230*/  FFMA R7, -R3, R10, 1 ;  /* 0x3f80000003077423 */ /* 0x004fc8000000010a */
[----:B------:R-:W-:-:S04]  /*5240*/  FFMA R7, R10, R7, R10 ;  /* 0x000000070a077223 */ /* 0x000fc8000000000a */
[----:B------:R-:W-:-:S04]  /*5250*/  FFMA R10, R2, R7, RZ ;  /* 0x00000007020a7223 */ /* 0x000fc800000000ff */
[----:B------:R-:W-:-:S04]  /*5260*/  FFMA R14, -R3, R10, R2 ;  /* 0x0000000a030e7223 */ /* 0x000fc80000000102 */
[----:B------:R-:W-:Y:S01]  /*5270*/  FFMA R7, R7, R14, R10 ;  /* 0x0000000e07077223 */ /* 0x000fe2000000000a */
[----:B---3--:R-:W-:Y:S06]  /*5280*/  @!P0 BRA `(.L_x_54) ;  /* 0x0000000000088947 */ /* 0x008fec0003800000 */
[----:B------:R-:W-:-:S07]  /*5290*/  MOV R10, 0x52b0 ;  /* 0x000052b0000a7802 */ /* 0x000fce0000000f00 */
[----:B01----:R-:W-:Y:S05]  /*52a0*/  CALL.REL.NOINC `($__internal_1_$__cuda_sm3x_div_rn_noftz_f32_slowpath) ;  /* 0x0000001400607944 */ /* 0x003fea0003c00000 */
.L_x_54:
[----:B------:R-:W-:Y:S01]  /*52b0*/  VIADD R2, R7, 0xf3000000 ;  /* 0xf300000007027836 */ /* 0x000fe20000000000 */
[----:B------:R2:W3:Y:S01]  /*52c0*/  MUFU.RSQ R10, R7 ;  /* 0x00000007000a7308 */ /* 0x0004e20000001400 */
[----:B------:R-:W-:Y:S03]  /*52d0*/  BSSY.RECONVERGENT B2, `(.L_x_55) ;  /* 0x000000c000027945 */ /* 0x000fe60003800200 */
[----:B------:R-:W-:-:S13]  /*52e0*/  ISETP.GT.U32.AND P0, PT, R2, 0x727fffff, PT ;  /* 0x727fffff0200780c */ /* 0x000fda0003f04070 */
[----:B--23--:R-:W-:Y:S05]  /*52f0*/  @!P0 BRA `(.L_x_56) ;  /* 0x0000000000148947 */ /* 0x00cfea0003800000 */
[----:B------:R-:W-:Y:S01]  /*5300*/  IMAD.MOV.U32 R2, RZ, RZ, R7 ;  /* 0x000000ffff027224 */ /* 0x000fe200078e0007 */
[----:B------:R-:W-:-:S07]  /*5310*/  MOV R14, 0x5330 ;  /* 0x00005330000e7802 */ /* 0x000fce0000000f00 */
[----:B01----:R-:W-:Y:S05]  /*5320*/  CALL.REL.NOINC `($__internal_0_$__cuda_sm20_sqrt_rn_f32_slowpath) ;  /* 0x0000001000e47944 */ /* 0x003fea0003c00000 */
[----:B------:R-:W-:Y:S01]  /*5330*/  IMAD.MOV.U32 R2, RZ, RZ, R7 ;  /* 0x000000ffff027224 */ /* 0x000fe200078e0007 */
[----:B------:R-:W-:Y:S06]  /*5340*/  BRA `(.L_x_57) ;  /* 0x0000000000107947 */ /* 0x000fec0003800000 */
.L_x_56:
[C---:B------:R-:W-:Y:S01]  /*5350*/  FMUL.FTZ R2, R10.reuse, R7 ;  /* 0x000000070a027220 */ /* 0x040fe20000410000 */
[----:B------:R-:W-:-:S03]  /*5360*/  FMUL.FTZ R3, R10, 0.5 ;  /* 0x3f0000000a037820 */ /* 0x000fc60000410000 */
[----:B------:R-:W-:-:S04]  /*5370*/  FFMA R7, -R2, R2, R7 ;  /* 0x0000000202077223 */ /* 0x000fc80000000107 */
[----:B------:R-:W-:-:S07]  /*5380*/  FFMA R2, R7, R3, R2 ;  /* 0x0000000307027223 */ /* 0x000fce0000000002 */
.L_x_57:
[----:B------:R-:W-:Y:S05]  /*5390*/  BSYNC.RECONVERGENT B2 ;  /* 0x0000000000027941 */ /* 0x000fea0003800200 */
.L_x_55:
[----:B------:R-:W2:Y:S01]  /*53a0*/  S2UR UR6, SR_CgaCtaId ;  /* 0x00000000000679c3 */ /* 0x000ea20000008800 */
[----:B------:R-:W-:Y:S01]  /*53b0*/  UMOV UR4, 0x400 ;  /* 0x0000040000047882 */ /* 0x000fe20000000000 */
[----:B------:R-:W-:Y:S01]  /*53c0*/  IMAD.MOV.U32 R15, RZ, RZ, 0x1 ;  /* 0x00000001ff0f7424 */ /* 0x000fe200078e00ff */
[----:B------:R-:W-:Y:S01]  /*53d0*/  LEA R3, R8, UR5, 0x2 ;  /* 0x0000000508037c11 */ /* 0x000fe2000f8e10ff */
[----:B------:R-:W-:Y:S02]  /*53e0*/  IMAD.U32 R10, RZ, RZ, UR4 ;  /* 0x00000004ff0a7e24 */ /* 0x000fe4000f8e00ff */
[----:B------:R-:W-:Y:S01]  /*53f0*/  FADD R16, R2, R2 ;  /* 0x0000000202107221 */ /* 0x000fe20000000000 */
[----:B------:R-:W-:Y:S01]  /*5400*/  BSSY.RECONVERGENT B2, `(.L_x_58) ;  /* 0x0000013000027945 */ /* 0x000fe20003800200 */
[----:B------:R-:W-:Y:S02]  /*5410*/  LEA R14, R9, UR5, 0x2 ;  /* 0x00000005090e7c11 */ /* 0x000fe4000f8e10ff */
[----:B0-----:R-:W-:Y:S01]  /*5420*/  FADD R20, R11, -R16 ;  /* 0x800000100b147221 */ /* 0x001fe20000000000 */
[----:B--2---:R-:W-:-:S05]  /*5430*/  IMAD.U32 R7, RZ, RZ, UR6 ;  /* 0x00000006ff077e24 */ /* 0x004fca000f8e00ff */
[----:B------:R-:W-:-:S05]  /*5440*/  LEA R12, R7, R10, 0x18 ;  /* 0x0000000a070c7211 */ /* 0x000fca00078ec0ff */
[----:B------:R-:W-:Y:S04]  /*5450*/  STS.U8 [R12+0x628], R15 ;  /* 0x0006280f0c007388 */ /* 0x000fe80000000000 */
[----:B------:R-:W0:Y:S02]  /*5460*/  LDS R3, [R3] ;  /* 0x0000000003037984 */ /* 0x000e240000000800 */
[----:B0-----:R-:W-:-:S13]  /*5470*/  FSETP.GEU.AND P0, PT, R3, R20, PT ;  /* 0x000000140300720b */ /* 0x001fda0003f0e000 */
[----:B------:R-:W-:Y:S05]  /*5480*/  @P0 BRA `(.L_x_59) ;  /* 0x0000000000280947 */ /* 0x000fea0003800000 */
[----:B------:R-:W-:Y:S01]  /*5490*/  BSSY.RECONVERGENT B3, `(.L_x_60) ;  /* 0x0000007000037945 */ /* 0x000fe20003800200 */
.L_x_61:
[C---:B------:R-:W-:Y:S01]  /*54a0*/  LEA R2, R8.reuse, UR5, 0x2 ;  /* 0x0000000508027c11 */ /* 0x040fe2000f8e10ff */
[----:B------:R-:W-:-:S04]  /*54b0*/  VIADD R8, R8, 0x1 ;  /* 0x0000000108087836 */ /* 0x000fc80000000000 */
[----:B------:R-:W0:Y:S04]  /*54c0*/  LDS R3, [R2+0x4] ;  /* 0x0000040002037984 */ /* 0x000e280000000800 */
[----:B------:R2:W-:Y:S01]  /*54d0*/  STS [R2], RZ ;  /* 0x000000ff02007388 */ /* 0x0005e20000000800 */
[----:B0-----:R-:W-:-:S13]  /*54e0*/  FSETP.GEU.AND P0, PT, R3, R20, PT ;  /* 0x000000140300720b */ /* 0x001fda0003f0e000 */
[----:B--2---:R-:W-:Y:S05]  /*54f0*/  @!P0 BRA `(.L_x_61) ;  /* 0xfffffffc00e88947 */ /* 0x004fea000383ffff */
[----:B------:R-:W-:Y:S05]  /*5500*/  BSYNC.RECONVERGENT B3 ;  /* 0x0000000000037941 */ /* 0x000fea0003800200 */
.L_x_60:
[----:B------:R0:W-:Y:S04]  /*5510*/  STS [R12+0x620], R8 ;  /* 0x000620080c007388 */ /* 0x0001e80000000800 */
[----:B------:R0:W-:Y:S02]  /*5520*/  STS.U8 [R12+0x628], RZ ;  /* 0x000628ff0c007388 */ /* 0x0001e40000000000 */
.L_x_59:
[----:B------:R-:W-:Y:S05]  /*5530*/  BSYNC.RECONVERGENT B2 ;  /* 0x0000000000027941 */ /* 0x000fea0003800200 */
.L_x_58:
[----:B------:R-:W2:Y:S01]  /*5540*/  LDS R14, [R14] ;  /* 0x000000000e0e7984 */ /* 0x000ea20000000800 */
[----:B------:R-:W-:-:S05]  /*5550*/  FADD R11, R11, R16 ;  /* 0x000000100b0b7221 */ /* 0x000fca0000000000 */
[----:B--2---:R-:W-:-:S13]  /*5560*/  FSETP.GT.AND P0, PT, R14, R11, PT ;  /* 0x0000000b0e00720b */ /* 0x004fda0003f04000 */
[----:B------:R-:W-:Y:S05]  /*5570*/  @!P0 BRA `(.L_x_53) ;  /* 0x0000000000288947 */ /* 0x000fea0003800000 */
[----:B------:R-:W-:Y:S01]  /*5580*/  BSSY.RECONVERGENT B2, `(.L_x_62) ;  /* 0x0000007000027945 */ /* 0x000fe20003800200 */
.L_x_63:
[C---:B------:R-:W-:Y:S01]  /*5590*/  LEA R2, R9.reuse, UR5, 0x2 ;  /* 0x0000000509027c11 */ /* 0x040fe2000f8e10ff */
[----:B------:R-:W-:-:S04]  /*55a0*/  VIADD R9, R9, 0xffffffff ;  /* 0xffffffff09097836 */ /* 0x000fc80000000000 */
[----:B------:R-:W2:Y:S04]  /*55b0*/  LDS R3, [R2+-0x4] ;  /* 0xfffffc0002037984 */ /* 0x000ea80000000800 */
[----:B------:R3:W-:Y:S01]  /*55c0*/  STS [R2], RZ ;  /* 0x000000ff02007388 */ /* 0x0007e20000000800 */
[----:B--2---:R-:W-:-:S13]  /*55d0*/  FSETP.GT.AND P0, PT, R3, R11, PT ;  /* 0x0000000b0300720b */ /* 0x004fda0003f04000 */
[----:B---3--:R-:W-:Y:S05]  /*55e0*/  @P0 BRA `(.L_x_63) ;  /* 0xfffffffc00e80947 */ /* 0x008fea000383ffff */
[----:B------:R-:W-:Y:S05]  /*55f0*/  BSYNC.RECONVERGENT B2 ;  /* 0x0000000000027941 */ /* 0x000fea0003800200 */
.L_x_62:
[----:B------:R3:W-:Y:S04]  /*5600*/  STS [R12+0x624], R9 ;  /* 0x000624090c007388 */ /* 0x0007e80000000800 */
[----:B------:R3:W-:Y:S02]  /*5610*/  STS.U8 [R12+0x628], RZ ;  /* 0x000628ff0c007388 */ /* 0x0007e40000000000 */
.L_x_53:
[----:B------:R-:W-:Y:S05]  /*5620*/  BSYNC.RECONVERGENT B0 ;  /* 0x0000000000007941 */ /* 0x000fea0003800200 */
.L_x_52:
[----:B------:R-:W-:Y:S06]  /*5630*/  BAR.SYNC.DEFER_BLOCKING 0x0 ;  /* 0x0000000000007b1d */ /* 0x000fec0000010000 */
[----:B------:R-:W4:Y:S02]  /*5640*/  LDS.U8 R2, [R12+0x628] ;  /* 0x000628000c027984 */ /* 0x000f240000000000 */
[----:B----4-:R-:W-:-:S13]  /*5650*/  ISETP.NE.AND P0, PT, R2, RZ, PT ;  /* 0x000000ff0200720c */ /* 0x010fda0003f05270 */
[----:B------:R-:W-:Y:S05]  /*5660*/  @!P0 BRA `(.L_x_64) ;  /* 0xfffffff400508947 */ /* 0x000fea000383ffff */
[----:B------:R-:W-:Y:S05]  /*5670*/  BSYNC.RECONVERGENT B1 ;  /* 0x0000000000017941 */ /* 0x000fea0003800200 */
.L_x_51:
[----:B------:R-:W-:Y:S01]  /*5680*/  BAR.SYNC.DEFER_BLOCKING 0x0 ;  /* 0x0000000000007b1d */ /* 0x000fe20000010000 */
[----:B------:R-:W-:-:S05]  /*5690*/  ISETP.NE.AND P0, PT, R13, RZ, PT ;  /* 0x000000ff0d00720c */ /* 0x000fca0003f05270 */
[----:B------:R-:W-:Y:S08]  /*56a0*/  BSSY.RECONVERGENT B0, `(.L_x_65) ;  /* 0x00000b1000007945 */ /* 0x000ff00003800200 */
[----:B------:R-:W-:Y:S04]  /*56b0*/  @!P0 STS [R12+0x61c], RZ ;  /* 0x00061cff0c008388 */ /* 0x000fe80000000800 */
[----:B------:R-:W-:Y:S04]  /*56c0*/  @!P0 STS.128 [R12+0x600], RZ ;  /* 0x000600ff0c008388 */ /* 0x000fe80000000c00 */
[----:B------:R-:W-:Y:S01]  /*56d0*/  @!P0 STS.64 [R12+0x610], RZ ;  /* 0x000610ff0c008388 */ /* 0x000fe20000000a00 */
[----:B------:R-:W-:Y:S06]  /*56e0*/  BAR.SYNC.DEFER_BLOCKING 0x0 ;  /* 0x0000000000007b1d */ /* 0x000fec0000010000 */
[----:B0-----:R-:W0:Y:S02]  /*56f0*/  LDS R8, [R6] ;  /* 0x0000000006087984 */ /* 0x001e240000000800 */
[----:B0-----:R-:W-:-:S13]  /*5700*/  FSETP.GTU.AND P1, PT, |R8|, 10, PT ;  /* 0x412000000800780b */ /* 0x001fda0003f2c200 */
[----:B------:R-:W-:Y:S05]  /*5710*/  @P1 BRA `(.L_x_66) ;  /* 0x00000004003c1947 */ /* 0x000fea0003800000 */
[----:B------:R-:W-:Y:S01]  /*5720*/  VIADD R2, R10, 0x61c ;  /* 0x0000061c0a027836 */ /* 0x000fe20000000000 */
[----:B------:R-:W-:Y:S01]  /*5730*/  BSSY.RECONVERGENT B1, `(.L_x_67) ;  /* 0x0000007000017945 */ /* 0x000fe20003800200 */
[----:B------:R-:W-:-:S03]  /*5740*/  FMUL.D2 R3, R8, R8 ;  /* 0x0000000808037220 */ /* 0x000fc60000300000 */
[----:B------:R-:W-:-:S07]  /*5750*/  LEA R2, R7, R2, 0x18 ;  /* 0x0000000207027211 */ /* 0x000fce00078ec0ff */
.L_x_68:
[----:B------:R-:W0:Y:S02]  /*5760*/  LDS R14, [R2] ;  /* 0x00000000020e7984 */ /* 0x000e240000000800 */
[----:B0-----:R-:W-:-:S05]  /*5770*/  FADD R15, R3, R14 ;  /* 0x0000000e030f7221 */ /* 0x001fca0000000000 */
[----:B------:R-:W0:Y:S02]  /*5780*/  ATOMS.CAST.SPIN P1, [R2], R14, R15 ;  /* 0x0000000e0200758d */ /* 0x000e24000182000f */
[----:B0-----:R-:W-:Y:S05]  /*5790*/  @!P1 BRA `(.L_x_68) ;  /* 0xfffffffc00f09947 */ /* 0x001fea000383ffff */
[----:B------:R-:W-:Y:S05]  /*57a0*/  BSYNC.RECONVERGENT B1 ;  /* 0x0000000000017941 */ /* 0x000fea0003800200 */
.L_x_67:
[----:B--23--:R-:W0:Y:S01]  /*57b0*/  LDS R9, [R5] ;  /* 0x0000000005097984 */ /* 0x00ce220000000800 */
[----:B------:R-:W2:Y:S01]  /*57c0*/  LDC.64 R2, c[0x0][0x380] ;  /* 0x0000e000ff027b82 */ /* 0x000ea20000000a00 */
[----:B0-----:R-:W-:-:S04]  /*57d0*/  IMAD R9, R9, 0x6, RZ ;  /* 0x0000000609097824 */ /* 0x001fc800078e02ff */
[----:B--2---:R-:W-:-:S06]  /*57e0*/  IMAD.WIDE R14, R9, 0x4, R2 ;  /* 0x00000004090e7825 */ /* 0x004fcc00078e0202 */
[----:B------:R-:W2:Y:S01]  /*57f0*/  LDG.E R15, desc[UR10][R14.64] ;  /* 0x0000000a0e0f7981 */ /* 0x000ea2000c1e1900 */
[----:B------:R-:W-:Y:S01]  /*5800*/  VIADD R10, R10, 0x600 ;  /* 0x000006000a0a7836 */ /* 0x000fe20000000000 */
[----:B------:R-:W-:Y:S04]  /*5810*/  BSSY.RECONVERGENT B1, `(.L_x_69) ;  /* 0x0000007000017945 */ /* 0x000fe80003800200 */
[----:B------:R-:W-:Y:S01]  /*5820*/  LEA R7, R7, R10, 0x18 ;  /* 0x0000000a07077211 */ /* 0x000fe200078ec0ff */
[----:B--2---:R-:W-:-:S07]  /*5830*/  FMUL R9, R8, R15 ;  /* 0x0000000f08097220 */ /* 0x004fce0000400000 */
.L_x_70:
[----:B------:R-:W0:Y:S02]  /*5840*/  LDS R10, [R7] ;  /* 0x00000000070a7984 */ /* 0x000e240000000800 */
[----:B0-----:R-:W-:-:S05]  /*5850*/  FADD R11, R9, R10 ;  /* 0x0000000a090b7221 */ /* 0x001fca0000000000 */
[----:B------:R-:W0:Y:S02]  /*5860*/  ATOMS.CAST.SPIN P1, [R7], R10, R11 ;  /* 0x0000000a0700758d */ /* 0x000e24000182000b */
[----:B0-----:R-:W-:Y:S05]  /*5870*/  @!P1 BRA `(.L_x_70) ;  /* 0xfffffffc00f09947 */ /* 0x001fea000383ffff */
[----:B------:R-:W-:Y:S05]  /*5880*/  BSYNC.RECONVERGENT B1 ;  /* 0x0000000000017941 */ /* 0x000fea0003800200 */
.L_x_69:
[----:B------:R-:W0:Y:S02]  /*5890*/  LDS R9, [R5] ;  /* 0x0000000005097984 */ /* 0x000e240000000800 */
[----:B0-----:R-:W-:-:S04]  /*58a0*/  IMAD R9, R9, 0x6, RZ ;  /* 0x0000000609097824 */ /* 0x001fc800078e02ff */
[----:B------:R-:W-:-:S06]  /*58b0*/  IMAD.WIDE R10, R9, 0x4, R2 ;  /* 0x00000004090a7825 */ /* 0x000fcc00078e0202 */
[----:B------:R-:W2:Y:S01]  /*58c0*/  LDG.E R11, desc[UR10][R10.64+0x4] ;  /* 0x0000040a0a0b7981 */ /* 0x000ea2000c1e1900 */
[----:B------:R-:W-:Y:S01]  /*58d0*/  BSSY.RECONVERGENT B1, `(.L_x_71) ;  /* 0x0000006000017945 */ /* 0x000fe20003800200 */
[----:B--2---:R-:W-:-:S07]  /*58e0*/  FMUL R9, R8, R11 ;  /* 0x0000000b08097220 */ /* 0x004fce0000400000 */
.L_x_72:
[----:B------:R-:W0:Y:S02]  /*58f0*/  LDS R10, [R7+0x4] ;  /* 0x00000400070a7984 */ /* 0x000e240000000800 */
[----:B0-----:R-:W-:-:S05]  /*5900*/  FADD R11, R9, R10 ;  /* 0x0000000a090b7221 */ /* 0x001fca0000000000 */
[----:B------:R-:W0:Y:S02]  /*5910*/  ATOMS.CAST.SPIN P1, [R7+0x4], R10, R11 ;  /* 0x0000040a0700758d */ /* 0x000e24000182000b */
[----:B0-----:R-:W-:Y:S05]  /*5920*/  @!P1 BRA `(.L_x_72) ;  /* 0xfffffffc00f09947 */ /* 0x001fea000383ffff */
[----:B------:R-:W-:Y:S05]  /*5930*/  BSYNC.RECONVERGENT B1 ;  /* 0x0000000000017941 */ /* 0x000fea0003800200 */
.L_x_71:
[----:B------:R-:W0:Y:S02]  /*5940*/  LDS R9, [R5] ;  /* 0x0000000005097984 */ /* 0x000e240000000800 */
[----:B0-----:R-:W-:-:S04]  /*5950*/  IMAD R9, R9, 0x6, RZ ;  /* 0x0000000609097824 */ /* 0x001fc800078e02ff */
[----:B------:R-:W-:-:S06]  /*5960*/  IMAD.WIDE R10, R9, 0x4, R2 ;  /* 0x00000004090a7825 */ /* 0x000fcc00078e0202 */
[----:B------:R-:W2:Y:S01]  /*5970*/  LDG.E R11, desc[UR10][R10.64+0x8] ;  /* 0x0000080a0a0b7981 */ /* 0x000ea2000c1e1900 */
[----:B------:R-:W-:Y:S01]  /*5980*/  BSSY.RECONVERGENT B1, `(.L_x_73) ;  /* 0x0000006000017945 */ /* 0x000fe20003800200 */
[----:B--2---:R-:W-:-:S07]  /*5990*/  FMUL R9, R8, R11 ;  /* 0x0000000b08097220 */ /* 0x004fce0000400000 */
.L_x_74:
[----:B------:R-:W0:Y:S02]  /*59a0*/  LDS R10, [R7+0x8] ;  /* 0x00000800070a7984 */ /* 0x000e240000000800 */
[----:B0-----:R-:W-:-:S05]  /*59b0*/  FADD R11, R9, R10 ;  /* 0x0000000a090b7221 */ /* 0x001fca0000000000 */
[----:B------:R-:W0:Y:S02]  /*59c0*/  ATOMS.CAST.SPIN P1, [R7+0x8], R10, R11 ;  /* 0x0000080a0700758d */ /* 0x000e24000182000b */
[----:B0-----:R-:W-:Y:S05]  /*59d0*/  @!P1 BRA `(.L_x_74) ;  /* 0xfffffffc00f09947 */ /* 0x001fea000383ffff */
[----:B------:R-:W-:Y:S05]  /*59e0*/  BSYNC.RECONVERGENT B1 ;  /* 0x0000000000017941 */ /* 0x000fea0003800200 */
.L_x_73:
[----:B------:R-:W0:Y:S02]  /*59f0*/  LDS R9, [R5] ;  /* 0x0000000005097984 */ /* 0x000e240000000800 */
[----:B0-----:R-:W-:-:S04]  /*5a00*/  IMAD R9, R9, 0x6, RZ ;  /* 0x0000000609097824 */ /* 0x001fc800078e02ff */
[----:B------:R-:W-:-:S06]  /*5a10*/  IMAD.WIDE R10, R9, 0x4, R2 ;  /* 0x00000004090a7825 */ /* 0x000fcc00078e0202 */
[----:B------:R-:W2:Y:S01]  /*5a20*/  LDG.E R11, desc[UR10][R10.64+0xc] ;  /* 0x00000c0a0a0b7981 */ /* 0x000ea2000c1e1900 */
[----:B------:R-:W-:Y:S01]  /*5a30*/  BSSY.RECONVERGENT B1, `(.L_x_75) ;  /* 0x0000006000017945 */ /* 0x000fe20003800200 */
[----:B--2---:R-:W-:-:S07]  /*5a40*/  FMUL R9, R8, R11 ;  /* 0x0000000b08097220 */ /* 0x004fce0000400000 */
.L_x_76:
[----:B------:R-:W0:Y:S02]  /*5a50*/  LDS R10, [R7+0xc] ;  /* 0x00000c00070a7984 */ /* 0x000e240000000800 */
[----:B0-----:R-:W-:-:S05]  /*5a60*/  FADD R11, R9, R10 ;  /* 0x0000000a090b7221 */ /* 0x001fca0000000000 */
[----:B------:R-:W0:Y:S02]  /*5a70*/  ATOMS.CAST.SPIN P1, [R7+0xc], R10, R11 ;  /* 0x00000c0a0700758d */ /* 0x000e24000182000b */
[----:B0-----:R-:W-:Y:S05]  /*5a80*/  @!P1 BRA `(.L_x_76) ;  /* 0xfffffffc00f09947 */ /* 0x001fea000383ffff */
[----:B------:R-:W-:Y:S05]  /*5a90*/  BSYNC.RECONVERGENT B1 ;  /* 0x0000000000017941 */ /* 0x000fea0003800200 */
.L_x_75:
[----:B------:R-:W0:Y:S02]  /*5aa0*/  LDS R9, [R5] ;  /* 0x0000000005097984 */ /* 0x000e240000000800 */
[----:B0-----:R-:W-:-:S04]  /*5ab0*/  IMAD R9, R9, 0x6, RZ ;  /* 0x0000000609097824 */ /* 0x001fc800078e02ff */
[----:B------:R-:W-:-:S06]  /*5ac0*/  IMAD.WIDE R10, R9, 0x4, R2 ;  /* 0x00000004090a7825 */ /* 0x000fcc00078e0202 */
[----:B------:R-:W2:Y:S01]  /*5ad0*/  LDG.E R11, desc[UR10][R10.64+0x10] ;  /* 0x0000100a0a0b7981 */ /* 0x000ea2000c1e1900 */
[----:B------:R-:W-:Y:S01]  /*5ae0*/  BSSY.RECONVERGENT B1, `(.L_x_77) ;  /* 0x0000006000017945 */ /* 0x000fe20003800200 */
[----:B--2---:R-:W-:-:S07]  /*5af0*/  FMUL R9, R8, R11 ;  /* 0x0000000b08097220 */ /* 0x004fce0000400000 */
.L_x_78:
[----:B------:R-:W0:Y:S02]  /*5b00*/  LDS R10, [R7+0x10] ;  /* 0x00001000070a7984 */ /* 0x000e240000000800 */
[----:B0-----:R-:W-:-:S05]  /*5b10*/  FADD R11, R9, R10 ;  /* 0x0000000a090b7221 */ /* 0x001fca0000000000 */
[----:B------:R-:W0:Y:S02]  /*5b20*/  ATOMS.CAST.SPIN P1, [R7+0x10], R10, R11 ;  /* 0x0000100a0700758d */ /* 0x000e24000182000b */
[----:B0-----:R-:W-:Y:S05]  /*5b30*/  @!P1 BRA `(.L_x_78) ;  /* 0xfffffffc00f09947 */ /* 0x001fea000383ffff */
[----:B------:R-:W-:Y:S05]  /*5b40*/  BSYNC.RECONVERGENT B1 ;  /* 0x0000000000017941 */ /* 0x000fea0003800200 */
.L_x_77:
[----:B------:R-:W0:Y:S02]  /*5b50*/  LDS R9, [R5] ;  /* 0x0000000005097984 */ /* 0x000e240000000800 */
[----:B0-----:R-:W-:-:S04]  /*5b60*/  IMAD R9, R9, 0x6, RZ ;  /* 0x0000000609097824 */ /* 0x001fc800078e02ff */
[----:B------:R-:W-:-:S06]  /*5b70*/  IMAD.WIDE R2, R9, 0x4, R2 ;  /* 0x0000000409027825 */ /* 0x000fcc00078e0202 */
[----:B------:R-:W2:Y:S01]  /*5b80*/  LDG.E R3, desc[UR10][R2.64+0x14] ;  /* 0x0000140a02037981 */ /* 0x000ea2000c1e1900 */
[----:B------:R-:W-:Y:S01]  /*5b90*/  BSSY.RECONVERGENT B1, `(.L_x_79) ;  /* 0x0000006000017945 */ /* 0x000fe20003800200 */
[----:B--2---:R-:W-:-:S07]  /*5ba0*/  FMUL R9, R8, R3 ;  /* 0x0000000308097220 */ /* 0x004fce0000400000 */
.L_x_80:
[----:B------:R-:W0:Y:S02]  /*5bb0*/  LDS R2, [R7+0x14] ;  /* 0x0000140007027984 */ /* 0x000e240000000800 */
[----:B0-----:R-:W-:-:S05]  /*5bc0*/  FADD R3, R9, R2 ;  /* 0x0000000209037221 */ /* 0x001fca0000000000 */
[----:B------:R-:W0:Y:S02]  /*5bd0*/  ATOMS.CAST.SPIN P1, [R7+0x14], R2, R3 ;  /* 0x000014020700758d */ /* 0x000e240001820003 */
[----:B0-----:R-:W-:Y:S05]  /*5be0*/  @!P1 BRA `(.L_x_80) ;  /* 0xfffffffc00f09947 */ /* 0x001fea000383ffff */
[----:B------:R-:W-:Y:S05]  /*5bf0*/  BSYNC.RECONVERGENT B1 ;  /* 0x0000000000017941 */ /* 0x000fea0003800200 */
.L_x_79:
[----:B------:R-:W-:Y:S05]  /*5c00*/  BRA `(.L_x_81) ;  /* 0x0000000400687947 */ /* 0x000fea0003800000 */
.L_x_66:
[----:B------:R-:W-:Y:S01]  /*5c10*/  VIADD R2, R10, 0x61c ;  /* 0x0000061c0a027836 */ /* 0x000fe20000000000 */
[----:B------:R-:W-:Y:S01]  /*5c20*/  BSSY.RECONVERGENT B1, `(.L_x_82) ;  /* 0x0000008000017945 */ /* 0x000fe20003800200 */
[----:B------:R-:W-:-:S03]  /*5c30*/  IMAD.MOV.U32 R3, RZ, RZ, 0x41200000 ;  /* 0x41200000ff037424 */ /* 0x000fc600078e00ff */
[----:B------:R-:W-:Y:S01]  /*5c40*/  LEA R2, R7, R2, 0x18 ;  /* 0x0000000207027211 */ /* 0x000fe200078ec0ff */
[----:B------:R-:W-:-:S07]  /*5c50*/  FFMA R3, |R8|, R3, -50 ;  /* 0xc248000008037423 */ /* 0x000fce0000000203 */
.L_x_83:
[----:B------:R-:W0:Y:S02]  /*5c60*/  LDS R14, [R2] ;  /* 0x00000000020e7984 */ /* 0x000e240000000800 */
[----:B0-----:R-:W-:-:S05]  /*5c70*/  FADD R15, R3, R14 ;  /* 0x0000000e030f7221 */ /* 0x001fca0000000000 */
[----:B------:R-:W0:Y:S02]  /*5c80*/  ATOMS.CAST.SPIN P1, [R2], R14, R15 ;  /* 0x0000000e0200758d */ /* 0x000e24000182000f */
[----:B0-----:R-:W-:Y:S05]  /*5c90*/  @!P1 BRA `(.L_x_83) ;  /* 0xfffffffc00f09947 */ /* 0x001fea000383ffff */
[----:B------:R-:W-:Y:S05]  /*5ca0*/  BSYNC.RECONVERGENT B1 ;  /* 0x0000000000017941 */ /* 0x000fea0003800200 */
.L_x_82:
[----:B--23--:R-:W0:Y:S01]  /*5cb0*/  LDS R9, [R5] ;  /* 0x0000000005097984 */ /* 0x00ce220000000800 */
[----:B------:R-:W2:Y:S01]  /*5cc0*/  LDC.64 R2, c[0x0][0x380] ;  /* 0x0000e000ff027b82 */ /* 0x000ea20000000a00 */
[----:B0-----:R-:W-:-:S04]  /*5cd0*/  IMAD R9, R9, 0x6, RZ ;  /* 0x0000000609097824 */ /* 0x001fc800078e02ff */
[----:B--2---:R-:W-:-:S06]  /*5ce0*/  IMAD.WIDE R14, R9, 0x4, R2 ;  /* 0x00000004090e7825 */ /* 0x004fcc00078e0202 */
[----:B------:R-:W2:Y:S01]  /*5cf0*/  LDG.E R15, desc[UR10][R14.64] ;  /* 0x0000000a0e0f7981 */ /* 0x000ea2000c1e1900 */
[C---:B------:R-:W-:Y:S01]  /*5d00*/  FSETP.GT.AND P1, PT, R8.reuse, RZ, PT ;  /* 0x000000ff0800720b */ /* 0x040fe20003f24000 */
[----:B------:R-:W-:Y:S01]  /*5d10*/  IMAD.MOV.U32 R9, RZ, RZ, RZ ;  /* 0x000000ffff097224 */ /* 0x000fe200078e00ff */
[----:B------:R-:W-:Y:S01]  /*5d20*/  FSETP.GEU.AND P2, PT, R8, RZ, PT ;  /* 0x000000ff0800720b */ /* 0x000fe20003f4e000 */
[----:B------:R-:W-:Y:S01]  /*5d30*/  VIADD R10, R10, 0x600 ;  /* 0x000006000a0a7836 */ /* 0x000fe20000000000 */
[----:B------:R-:W-:Y:S01]  /*5d40*/  SEL R8, RZ, 0x1, !P1 ;  /* 0x00000001ff087807 */ /* 0x000fe20004800000 */
[----:B------:R-:W-:Y:S03]  /*5d50*/  BSSY.RECONVERGENT B1, `(.L_x_84) ;  /* 0x000000b000017945 */ /* 0x000fe60003800200 */
[----:B------:R-:W-:-:S05]  /*5d60*/  LEA R7, R7, R10, 0x18 ;  /* 0x0000000a07077211 */ /* 0x000fca00078ec0ff */
[----:B------:R-:W-:Y:S02]  /*5d70*/  @!P1 IMAD.MOV R9, RZ, RZ, -0x1 ;  /* 0xffffffffff099424 */ /* 0x000fe400078e02ff */
[----:B------:R-:W-:-:S05]  /*5d80*/  @P2 IMAD.MOV R9, RZ, RZ, R8 ;  /* 0x000000ffff092224 */ /* 0x000fca00078e0208 */
[----:B------:R-:W-:-:S05]  /*5d90*/  I2FP.F32.S32 R8, R9 ;  /* 0x0000000900087245 */ /* 0x000fca0000201400 */
[----:B--2---:R-:W-:-:S04]  /*5da0*/  FMUL R9, R8, R15 ;  /* 0x0000000f08097220 */ /* 0x004fc80000400000 */
[----:B------:R-:W-:-:S07]  /*5db0*/  FMUL R9, R9, 10 ;  /* 0x4120000009097820 */ /* 0x000fce0000400000 */
.L_x_85:
[----:B------:R-:W0:Y:S02]  /*5dc0*/  LDS R10, [R7] ;  /* 0x00000000070a7984 */ /* 0x000e240000000800 */
[----:B0-----:R-:W-:-:S05]  /*5dd0*/  FADD R11, R9, R10 ;  /* 0x0000000a090b7221 */ /* 0x001fca0000000000 */
[----:B------:R-:W0:Y:S02]  /*5de0*/  ATOMS.CAST.SPIN P1, [R7], R10, R11 ;  /* 0x0000000a0700758d */ /* 0x000e24000182000b */
[----:B0-----:R-:W-:Y:S05]  /*5df0*/  @!P1 BRA `(.L_x_85) ;  /* 0xfffffffc00f09947 */ /* 0x001fea000383ffff */
[----:B------:R-:W-:Y:S05]  /*5e00*/  BSYNC.RECONVERGENT B1 ;  /* 0x0000000000017941 */ /* 0x000fea0003800200 */
.L_x_84:
[----:B------:R-:W0:Y:S02]  /*5e10*/  LDS R9, [R5] ;  /* 0x0000000005097984 */ /* 0x000e240000000800 */
[----:B0-----:R-:W-:-:S04]  /*5e20*/  IMAD R9, R9, 0x6, RZ ;  /* 0x0000000609097824 */ /* 0x001fc800078e02ff */
[----:B------:R-:W-:-:S06]  /*5e30*/  IMAD.WIDE R10, R9, 0x4, R2 ;  /* 0x00000004090a7825 */ /* 0x000fcc00078e0202 */
[----:B------:R-:W2:Y:S01]  /*5e40*/  LDG.E R11, desc[UR10][R10.64+0x4] ;  /* 0x0000040a0a0b7981 */ /* 0x000ea2000c1e1900 */
[----:B------:R-:W-:Y:S01]  /*5e50*/  BSSY.RECONVERGENT B1, `(.L_x_86) ;  /* 0x0000007000017945 */ /* 0x000fe20003800200 */
[----:B--2---:R-:W-:-:S04]  /*5e60*/  FMUL R9, R8, R11 ;  /* 0x0000000b08097220 */ /* 0x004fc80000400000 */
[----:B------:R-:W-:-:S07]  /*5e70*/  FMUL R9, R9, 10 ;  /* 0x4120000009097820 */ /* 0x000fce0000400000 */
.L_x_87:
[----:B------:R-:W0:Y:S02]  /*5e80*/  LDS R10, [R7+0x4] ;  /* 0x00000400070a7984 */ /* 0x000e240000000800 */
[----:B0-----:R-:W-:-:S05]  /*5e90*/  FADD R11, R9, R10 ;  /* 0x0000000a090b7221 */ /* 0x001fca0000000000 */
[----:B------:R-:W0:Y:S02]  /*5ea0*/  ATOMS.CAST.SPIN P1, [R7+0x4], R10, R11 ;  /* 0x0000040a0700758d */ /* 0x000e24000182000b */
[----:B0-----:R-:W-:Y:S05]  /*5eb0*/  @!P1 BRA `(.L_x_87) ;  /* 0xfffffffc00f09947 */ /* 0x001fea000383ffff */
[----:B------:R-:W-:Y:S05]  /*5ec0*/  BSYNC.RECONVERGENT B1 ;  /* 0x0000000000017941 */ /* 0x000fea0003800200 */
.L_x_86:
[----:B------:R-:W0:Y:S02]  /*5ed0*/  LDS R9, [R5] ;  /* 0x0000000005097984 */ /* 0x000e240000000800 */
[----:B0-----:R-:W-:-:S04]  /*5ee0*/  IMAD R9, R9, 0x6, RZ ;  /* 0x0000000609097824 */ /* 0x001fc800078e02ff */
[----:B------:R-:W-:-:S06]  /*5ef0*/  IMAD.WIDE R10, R9, 0x4, R2 ;  /* 0x00000004090a7825 */ /* 0x000fcc00078e0202 */
[----:B------:R-:W2:Y:S01]  /*5f00*/  LDG.E R11, desc[UR10][R10.64+0x8] ;  /* 0x0000080a0a0b7981 */ /* 0x000ea2000c1e1900 */
[----:B------:R-:W-:Y:S01]  /*5f10*/  BSSY.RECONVERGENT B1, `(.L_x_88) ;  /* 0x0000007000017945 */ /* 0x000fe20003800200 */
[----:B--2---:R-:W-:-:S04]  /*5f20*/  FMUL R9, R8, R11 ;  /* 0x0000000b08097220 */ /* 0x004fc80000400000 */
[----:B------:R-:W-:-:S07]  /*5f30*/  FMUL R9, R9, 10 ;  /* 0x4120000009097820 */ /* 0x000fce0000400000 */
.L_x_89:
[----:B------:R-:W0:Y:S02]  /*5f40*/  LDS R10, [R7+0x8] ;  /* 0x00000800070a7984 */ /* 0x000e240000000800 */
[----:B0-----:R-:W-:-:S05]  /*5f50*/  FADD R11, R9, R10 ;  /* 0x0000000a090b7221 */ /* 0x001fca0000000000 */
[----:B------:R-:W0:Y:S02]  /*5f60*/  ATOMS.CAST.SPIN P1, [R7+0x8], R10, R11 ;  /* 0x0000080a0700758d */ /* 0x000e24000182000b */
[----:B0-----:R-:W-:Y:S05]  /*5f70*/  @!P1 BRA `(.L_x_89) ;  /* 0xfffffffc00f09947 */ /* 0x001fea000383ffff */
[----:B------:R-:W-:Y:S05]  /*5f80*/  BSYNC.RECONVERGENT B1 ;  /* 0x0000000000017941 */ /* 0x000fea0003800200 */
.L_x_88:
[----:B------:R-:W0:Y:S02]  /*5f90*/  LDS R9, [R5] ;  /* 0x0000000005097984 */ /* 0x000e240000000800 */
[----:B0-----:R-:W-:-:S04]  /*5fa0*/  IMAD R9, R9, 0x6, RZ ;  /* 0x0000000609097824 */ /* 0x001fc800078e02ff */
[----:B------:R-:W-:-:S06]  /*5fb0*/  IMAD.WIDE R10, R9, 0x4, R2 ;  /* 0x00000004090a7825 */ /* 0x000fcc00078e0202 */
[----:B------:R-:W2:Y:S01]  /*5fc0*/  LDG.E R11, desc[UR10][R10.64+0xc] ;  /* 0x00000c0a0a0b7981 */ /* 0x000ea2000c1e1900 */
[----:B------:R-:W-:Y:S01]  /*5fd0*/  BSSY.RECONVERGENT B1, `(.L_x_90) ;  /* 0x0000007000017945 */ /* 0x000fe20003800200 */
[----:B--2---:R-:W-:-:S04]  /*5fe0*/  FMUL R9, R8, R11 ;  /* 0x0000000b08097220 */ /* 0x004fc80000400000 */
[----:B------:R-:W-:-:S07]  /*5ff0*/  FMUL R9, R9, 10 ;  /* 0x4120000009097820 */ /* 0x000fce0000400000 */
.L_x_91:
[----:B------:R-:W0:Y:S02]  /*6000*/  LDS R10, [R7+0xc] ;  /* 0x00000c00070a7984 */ /* 0x000e240000000800 */
[----:B0-----:R-:W-:-:S05]  /*6010*/  FADD R11, R9, R10 ;  /* 0x0000000a090b7221 */ /* 0x001fca0000000000 */
[----:B------:R-:W0:Y:S02]  /*6020*/  ATOMS.CAST.SPIN P1, [R7+0xc], R10, R11 ;  /* 0x00000c0a0700758d */ /* 0x000e24000182000b */
[----:B0-----:R-:W-:Y:S05]  /*6030*/  @!P1 BRA `(.L_x_91) ;  /* 0xfffffffc00f09947 */ /* 0x001fea000383ffff */
[----:B------:R-:W-:Y:S05]  /*6040*/  BSYNC.RECONVERGENT B1 ;  /* 0x0000000000017941 */ /* 0x000fea0003800200 */
.L_x_90:
[----:B------:R-:W0:Y:S02]  /*6050*/  LDS R9, [R5] ;  /* 0x0000000005097984 */ /* 0x000e240000000800 */
[----:B0-----:R-:W-:-:S04]  /*6060*/  IMAD R9, R9, 0x6, RZ ;  /* 0x0000000609097824 */ /* 0x001fc800078e02ff */
[----:B------:R-:W-:-:S06]  /*6070*/  IMAD.WIDE R10, R9, 0x4, R2 ;  /* 0x00000004090a7825 */ /* 0x000fcc00078e0202 */
[----:B------:R-:W2:Y:S01]  /*6080*/  LDG.E R11, desc[UR10][R10.64+0x10] ;  /* 0x0000100a0a0b7981 */ /* 0x000ea2000c1e1900 */
[----:B------:R-:W-:Y:S01]  /*6090*/  BSSY.RECONVERGENT B1, `(.L_x_92) ;  /* 0x0000007000017945 */ /* 0x000fe20003800200 */
[----:B--2---:R-:W-:-:S04]  /*60a0*/  FMUL R9, R8, R11 ;  /* 0x0000000b08097220 */ /* 0x004fc80000400000 */
[----:B------:R-:W-:-:S07]  /*60b0*/  FMUL R9, R9, 10 ;  /* 0x4120000009097820 */ /* 0x000fce0000400000 */
.L_x_93:
[----:B------:R-:W0:Y:S02]  /*60c0*/  LDS R10, [R7+0x10] ;  /* 0x00001000070a7984 */ /* 0x000e240000000800 */
[----:B0-----:R-:W-:-:S05]  /*60d0*/  FADD R11, R9, R10 ;  /* 0x0000000a090b7221 */ /* 0x001fca0000000000 */
[----:B------:R-:W0:Y:S02]  /*60e0*/  ATOMS.CAST.SPIN P1, [R7+0x10], R10, R11 ;  /* 0x0000100a0700758d */ /* 0x000e24000182000b */
[----:B0-----:R-:W-:Y:S05]  /*60f0*/  @!P1 BRA `(.L_x_93) ;  /* 0xfffffffc00f09947 */ /* 0x001fea000383ffff */
[----:B------:R-:W-:Y:S05]  /*6100*/  BSYNC.RECONVERGENT B1 ;  /* 0x0000000000017941 */ /* 0x000fea0003800200 */
.L_x_92:
[----:B------:R-:W0:Y:S02]  /*6110*/  LDS R9, [R5] ;  /* 0x0000000005097984 */ /* 0x000e240000000800 */
[----:B0-----:R-:W-:-:S04]  /*6120*/  IMAD R9, R9, 0x6, RZ ;  /* 0x0000000609097824 */ /* 0x001fc800078e02ff */
[----:B------:R-:W-:-:S06]  /*6130*/  IMAD.WIDE R2, R9, 0x4, R2 ;  /* 0x0000000409027825 */ /* 0x000fcc00078e0202 */
[----:B------:R-:W2:Y:S02]  /*6140*/  LDG.E R3, desc[UR10][R2.64+0x14] ;  /* 0x0000140a02037981 */ /* 0x000ea4000c1e1900 */
[----:B--2---:R-:W-:-:S04]  /*6150*/  FMUL R8, R8, R3 ;  /* 0x0000000308087220 */ /* 0x004fc80000400000 */
[----:B------:R-:W-:-:S07]  /*6160*/  FMUL R9, R8, 10 ;  /* 0x4120000008097820 */ /* 0x000fce0000400000 */
.L_x_94:
[----:B------:R-:W0:Y:S02]  /*6170*/  LDS R2, [R7+0x14] ;  /* 0x0000140007027984 */ /* 0x000e240000000800 */
[----:B0-----:R-:W-:-:S05]  /*6180*/  FADD R3, R9, R2 ;  /* 0x0000000209037221 */ /* 0x001fca0000000000 */
[----:B------:R-:W0:Y:S02]  /*6190*/  ATOMS.CAST.SPIN P1, [R7+0x14], R2, R3 ;  /* 0x000014020700758d */ /* 0x000e240001820003 */
[----:B0-----:R-:W-:Y:S05]  /*61a0*/  @!P1 BRA `(.L_x_94) ;  /* 0xfffffffc00f09947 */ /* 0x001fea000383ffff */
.L_x_81:
[----:B------:R-:W-:Y:S05]  /*61b0*/  BSYNC.RECONVERGENT B0 ;  /* 0x0000000000007941 */ /* 0x000fea0003800200 */
.L_x_65:
[----:B------:R-:W-:Y:S06]  /*61c0*/  BAR.SYNC.DEFER_BLOCKING 0x0 ;  /* 0x0000000000007b1d */ /* 0x000fec0000010000 */
[----:B------:R-:W-:Y:S04]  /*61d0*/  BSSY.RECONVERGENT B0, `(.L_x_95) ;  /* 0x0000017000007945 */ /* 0x000fe80003800200 */
[----:B------:R-:W-:Y:S05]  /*61e0*/  @P0 BRA `(.L_x_96) ;  /* 0x0000000000540947 */ /* 0x000fea0003800000 */
[----:B------:R-:W0:Y:S04]  /*61f0*/  LDS R2, [R12+0x600] ;  /* 0x000600000c027984 */ /* 0x000e280000000800 */
[----:B------:R-:W2:Y:S04]  /*6200*/  LDS R7, [R12+0x604] ;  /* 0x000604000c077984 */ /* 0x000ea80000000800 */
[----:B------:R-:W3:Y:S04]  /*6210*/  LDS R9, [R12+0x608] ;  /* 0x000608000c097984 */ /* 0x000ee80000000800 */
[----:B------:R-:W4:Y:S04]  /*6220*/  LDS R11, [R12+0x60c] ;  /* 0x00060c000c0b7984 */ /* 0x000f280000000800 */
[----:B------:R-:W5:Y:S04]  /*6230*/  LDS R8, [R12+0x610] ;  /* 0x000610000c087984 */ /* 0x000f680000000800 */
[----:B------:R-:W1:Y:S04]  /*6240*/  LDS R17, [R12+0x614] ;  /* 0x000614000c117984 */ /* 0x000e680000000800 */
[----:B------:R-:W1:Y:S01]  /*6250*/  LDS R19, [R12+0x61c] ;  /* 0x00061c000c137984 */ /* 0x000e620000000800 */
[----:B0-----:R-:W-:Y:S01]  /*6260*/  FMUL R3, R2, 0.0078125 ;  /* 0x3c00000002037820 */ /* 0x001fe20000400000 */
[----:B--2---:R-:W-:-:S04]  /*6270*/  FMUL R7, R7, 0.0078125 ;  /* 0x3c00000007077820 */ /* 0x004fc80000400000 */
[----:B------:R0:W-:Y:S01]  /*6280*/  STS [R12+0x600], R3 ;  /* 0x000600030c007388 */ /* 0x0001e20000000800 */
[----:B---3--:R-:W-:-:S03]  /*6290*/  FMUL R9, R9, 0.0078125 ;  /* 0x3c00000009097820 */ /* 0x008fc60000400000 */
[----:B------:R0:W-:Y:S01]  /*62a0*/  STS [R12+0x604], R7 ;  /* 0x000604070c007388 */ /* 0x0001e20000000800 */
[----:B----4-:R-:W-:-:S03]  /*62b0*/  FMUL R11, R11, 0.0078125 ;  /* 0x3c0000000b0b7820 */ /* 0x010fc60000400000 */
[----:B------:R0:W-:Y:S01]  /*62c0*/  STS [R12+0x608], R9 ;  /* 0x000608090c007388 */ /* 0x0001e20000000800 */
[----:B-----5:R-:W-:-:S03]  /*62d0*/  FMUL R15, R8, 0.0078125 ;  /* 0x3c000000080f7820 */ /* 0x020fc60000400000 */
[----:B------:R0:W-:Y:S01]  /*62e0*/  STS [R12+0x60c], R11 ;  /* 0x00060c0b0c007388 */ /* 0x0001e20000000800 */
[----:B-1----:R-:W-:-:S03]  /*62f0*/  FMUL R17, R17, 0.0078125 ;  /* 0x3c00000011117820 */ /* 0x002fc60000400000 */
[----:B------:R0:W-:Y:S01]  /*6300*/  STS [R12+0x610], R15 ;  /* 0x0006100f0c007388 */ /* 0x0001e20000000800 */
[----:B------:R-:W-:-:S03]  /*6310*/  FMUL R19, R19, 0.0078125 ;  /* 0x3c00000013137820 */ /* 0x000fc60000400000 */
[----:B------:R0:W-:Y:S04]  /*6320*/  STS [R12+0x614], R17 ;  /* 0x000614110c007388 */ /* 0x0001e80000000800 */
[----:B------:R0:W-:Y:S02]  /*6330*/  STS [R12+0x61c], R19 ;  /* 0x00061c130c007388 */ /* 0x0001e40000000800 */
.L_x_96:
[----:B------:R-:W-:Y:S05]  /*6340*/  BSYNC.RECONVERGENT B0 ;  /* 0x0000000000007941 */ /* 0x000fea0003800200 */
.L_x_95:
[----:B------:R-:W-:Y:S06]  /*6350*/  BAR.SYNC.DEFER_BLOCKING 0x0 ;  /* 0x0000000000007b1d */ /* 0x000fec0000010000 */
[----:B------:R-:W-:Y:S04]  /*6360*/  BSSY.RECONVERGENT B0, `(.L_x_97) ;  /* 0x0000017000007945 */ /* 0x000fe80003800200 */
[----:B------:R-:W-:Y:S05]  /*6370*/  @P0 BRA `(.L_x_98) ;  /* 0x0000000000540947 */ /* 0x000fea0003800000 */
[----:B0-----:R-:W0:Y:S01]  /*6380*/  LDC.64 R2, c[0x0][0x390] ;  /* 0x0000e400ff027b82 */ /* 0x001e220000000a00 */
[----:B------:R-:W2:Y:S04]  /*6390*/  LDS.128 R8, [R12+0x600] ;  /* 0x000600000c087984 */ /* 0x000ea80000000c00 */
[----:B------:R-:W3:Y:S04]  /*63a0*/  LDS.64 R14, [R12+0x610] ;  /* 0x000610000c0e7984 */ /* 0x000ee80000000a00 */
[----:B0-----:R-:W2:Y:S04]  /*63b0*/  LDG.E R7, desc[UR10][R2.64] ;  /* 0x0000000a02077981 */ /* 0x001ea8000c1e1900 */
[----:B------:R-:W4:Y:S04]  /*63c0*/  LDG.E R16, desc[UR10][R2.64+0x4] ;  /* 0x0000040a02107981 */ /* 0x000f28000c1e1900 */
[----:B------:R-:W5:Y:S04]  /*63d0*/  LDG.E R17, desc[UR10][R2.64+0x8] ;  /* 0x0000080a02117981 */ /* 0x000f68000c1e1900 */
[----:B------:R-:W3:Y:S04]  /*63e0*/  LDG.E R20, desc[UR10][R2.64+0xc] ;  /* 0x00000c0a02147981 */ /* 0x000ee8000c1e1900 */
[----:B------:R-:W3:Y:S04]  /*63f0*/  LDG.E R19, desc[UR10][R2.64+0x10] ;  /* 0x0000100a02137981 */ /* 0x000ee8000c1e1900 */
[----:B-1----:R-:W3:Y:S01]  /*6400*/  LDG.E R22, desc[UR10][R2.64+0x14] ;  /* 0x0000140a02167981 */ /* 0x002ee2000c1e1900 */
[----:B--2---:R-:W-:Y:S01]  /*6410*/  FFMA R7, R8, -0.0099999997764825820923, R7 ;  /* 0xbc23d70a08077823 */ /* 0x004fe20000000007 */
[----:B----4-:R-:W-:-:S04]  /*6420*/  FFMA R9, R9, -0.0099999997764825820923, R16 ;  /* 0xbc23d70a09097823 */ /* 0x010fc80000000010 */
[----:B------:R2:W-:Y:S01]  /*6430*/  STG.E desc[UR10][R2.64], R7 ;  /* 0x0000000702007986 */ /* 0x0005e2000c10190a */
[----:B-----5:R-:W-:-:S03]  /*6440*/  FFMA R17, R10, -0.0099999997764825820923, R17 ;  /* 0xbc23d70a0a117823 */ /* 0x020fc60000000011 */
[----:B------:R2:W-:Y:S01]  /*6450*/  STG.E desc[UR10][R2.64+0x4], R9 ;  /* 0x0000040902007986 */ /* 0x0005e2000c10190a */
[----:B---3--:R-:W-:-:S03]  /*6460*/  FFMA R11, R11, -0.0099999997764825820923, R20 ;  /* 0xbc23d70a0b0b7823 */ /* 0x008fc60000000014 */
[----:B------:R2:W-:Y:S01]  /*6470*/  STG.E desc[UR10][R2.64+0x8], R17 ;  /* 0x0000081102007986 */ /* 0x0005e2000c10190a */
[----:B------:R-:W-:-:S03]  /*6480*/  FFMA R19, R14, -0.0099999997764825820923, R19 ;  /* 0xbc23d70a0e137823 */ /* 0x000fc60000000013 */
[----:B------:R2:W-:Y:S01]  /*6490*/  STG.E desc[UR10][R2.64+0xc], R11 ;  /* 0x00000c0b02007986 */ /* 0x0005e2000c10190a */
[----:B------:R-:W-:-:S03]  /*64a0*/  FFMA R15, R15, -0.0099999997764825820923, R22 ;  /* 0xbc23d70a0f0f7823 */ /* 0x000fc60000000016 */
[----:B------:R2:W-:Y:S04]  /*64b0*/  STG.E desc[UR10][R2.64+0x10], R19 ;  /* 0x0000101302007986 */ /* 0x0005e8000c10190a */
[----:B------:R2:W-:Y:S02]  /*64c0*/  STG.E desc[UR10][R2.64+0x14], R15 ;  /* 0x0000140f02007986 */ /* 0x0005e4000c10190a */
.L_x_98:
[----:B------:R-:W-:Y:S05]  /*64d0*/  BSYNC.RECONVERGENT B0 ;  /* 0x0000000000007941 */ /* 0x000fea0003800200 */
.L_x_97:
[----:B------:R-:W-:Y:S06]  /*64e0*/  BAR.SYNC.DEFER_BLOCKING 0x0 ;  /* 0x0000000000007b1d */ /* 0x000fec0000010000 */
[----:B------:R-:W-:Y:S01]  /*64f0*/  BSSY.RECONVERGENT B0, `(.L_x_99) ;  /* 0x0000010000007945 */ /* 0x000fe20003800200 */
[----:B0-2---:R-:W0:Y:S02]  /*6500*/  LDS.64 R8, [R12+0x618] ;  /* 0x000618000c087984 */ /* 0x005e240000000a00 */
[----:B0-----:R-:W0:Y:S01]  /*6510*/  MUFU.RCP R7, R8 ;  /* 0x0000000800077308 */ /* 0x001e220000001000 */
[----:B------:R-:W-:-:S07]  /*6520*/  FADD R3, R9, -R8 ;  /* 0x8000000809037221 */ /* 0x000fce0000000000 */
[----:B------:R-:W2:Y:S01]  /*6530*/  FCHK P0, R3, R8 ;  /* 0x0000000803007302 */ /* 0x000ea20000000000 */
[----:B0-----:R-:W-:-:S04]  /*6540*/  FFMA R2, R7, -R8, 1 ;  /* 0x3f80000007027423 */ /* 0x001fc80000000808 */
[----:B------:R-:W-:-:S04]  /*6550*/  FFMA R2, R7, R2, R7 ;  /* 0x0000000207027223 */ /* 0x000fc80000000007 */
[----:B------:R-:W-:-:S04]  /*6560*/  FFMA R7, R3, R2, RZ ;  /* 0x0000000203077223 */ /* 0x000fc800000000ff */
[----:B------:R-:W-:-:S04]  /*6570*/  FFMA R10, R7, -R8, R3 ;  /* 0x80000008070a7223 */ /* 0x000fc80000000003 */
[----:B------:R-:W-:Y:S01]  /*6580*/  FFMA R2, R2, R10, R7 ;  /* 0x0000000a02027223 */ /* 0x000fe20000000007 */
[----:B--2---:R-:W-:Y:S06]  /*6590*/  @!P0 BRA `(.L_x_100) ;  /* 0x0000000000148947 */ /* 0x004fec0003800000 */
[----:B------:R-:W-:Y:S01]  /*65a0*/  IMAD.MOV.U32 R2, RZ, RZ, R3 ;  /* 0x000000ffff027224 */ /* 0x000fe200078e0003 */
[----:B------:R-:W-:Y:S01]  /*65b0*/  MOV R10, 0x65e0 ;  /* 0x000065e0000a7802 */ /* 0x000fe20000000f00 */
[----:B------:R-:W-:-:S07]  /*65c0*/  IMAD.MOV.U32 R3, RZ, RZ, R8 ;  /* 0x000000ffff037224 */ /* 0x000fce00078e0008 */
[----:B-1----:R-:W-:Y:S05]  /*65d0*/  CALL.REL.NOINC `($__internal_1_$__cuda_sm3x_div_rn_noftz_f32_slowpath) ;  /* 0x0000000000947944 */ /* 0x002fea0003c00000 */
[----:B------:R-:W-:-:S07]  /*65e0*/  IMAD.MOV.U32 R2, RZ, RZ, R7 ;  /* 0x000000ffff027224 */ /* 0x000fce00078e0007 */
.L_x_100:
[----:B------:R-:W-:Y:S05]  /*65f0*/  BSYNC.RECONVERGENT B0 ;  /* 0x0000000000007941 */ /* 0x000fea0003800200 */
.L_x_99:
[----:B------:R-:W0:Y:S01]  /*6600*/  F2F.F64.F32 R2, |R2| ;  /* 0x4000000200027310 */ /* 0x000e220000201800 */
[----:B------:R-:W-:Y:S01]  /*6610*/  UMOV UR6, 0x88e368f1 ;  /* 0x88e368f100067882 */ /* 0x000fe20000000000 */
[----:B------:R-:W-:Y:S02]  /*6620*/  UMOV UR7, 0x3ee4f8b5 ;  /* 0x3ee4f8b500077882 */ /* 0x000fe40000000000 */
[----:B0-----:R-:W-:-:S14]  /*6630*/  DSETP.GEU.AND P0, PT, R2, UR6, PT ;  /* 0x0000000602007e2a */ /* 0x001fdc000bf0e000 */
[----:B------:R-:W-:Y:S05]  /*6640*/  @!P0 EXIT ;  /* 0x000000000000894d */ /* 0x000fea0003800000 */
[----:B------:R-:W-:-:S13]  /*6650*/  ISETP.NE.AND P0, PT, R13, RZ, PT ;  /* 0x000000ff0d00720c */ /* 0x000fda0003f05270 */
[----:B------:R-:W0:Y:S01]  /*6660*/  @!P0 S2R R3, SR_CgaCtaId ;  /* 0x0000000000038919 */ /* 0x000e220000008800 */
[----:B------:R-:W-:-:S04]  /*6670*/  @!P0 MOV R2, 0x400 ;  /* 0x0000040000028802 */ /* 0x000fc80000000f00 */
[----:B0-----:R-:W-:-:S05]  /*6680*/  @!P0 LEA R12, R3, R2, 0x18 ;  /* 0x00000002030c8211 */ /* 0x001fca00078ec0ff */
[----:B------:R0:W-:Y:S01]  /*6690*/  @!P0 STS [R12+0x618], R9 ;  /* 0x000618090c008388 */ /* 0x0001e20000000800 */
[----:B------:R-:W-:Y:S05]  /*66a0*/  BRA.U UP0, `(.L_x_101) ;  /* 0xffffffc100547547 */ /* 0x000fea000b83ffff */
[----:B------:R-:W-:Y:S05]  /*66b0*/  EXIT ;  /* 0x000000000000794d */ /* 0x000fea0003800000 */
        .weak           $__internal_0_$__cuda_sm20_sqrt_rn_f32_slowpath
        .type           $__internal_0_$__cuda_sm20_sqrt_rn_f32_slowpath,@function
        .size           $__internal_0_$__cuda_sm20_sqrt_rn_f32_slowpath,($__internal_1_$__cuda_sm3x_div_rn_noftz_f32_slowpath - $__internal_0_$__cuda_sm20_sqrt_rn_f32_slowpath)
$__internal_0_$__cuda_sm20_sqrt_rn_f32_slowpath:
[----:B------:R-:W-:-:S13]  /*66c0*/  LOP3.LUT P0, RZ, R2, 0x7fffffff, RZ, 0xc0, !PT ;  /* 0x7fffffff02ff7812 */ /* 0x000fda000780c0ff */
[----:B------:R-:W-:Y:S01]  /*66d0*/  @!P0 IMAD.MOV.U32 R3, RZ, RZ, R2 ;  /* 0x000000ffff038224 */ /* 0x000fe200078e0002 */
[----:B------:R-:W-:Y:S06]  /*66e0*/  @!P0 BRA `(.L_x_102) ;  /* 0x0000000000408947 */ /* 0x000fec0003800000 */
[----:B------:R-:W-:-:S13]  /*66f0*/  FSETP.GEU.FTZ.AND P0, PT, R2, RZ, PT ;  /* 0x000000ff0200720b */ /* 0x000fda0003f1e000 */
[----:B------:R-:W-:Y:S01]  /*6700*/  @!P0 IMAD.MOV.U32 R3, RZ, RZ, 0x7fffffff ;  /* 0x7fffffffff038424 */ /* 0x000fe200078e00ff */
[----:B------:R-:W-:Y:S06]  /*6710*/  @!P0 BRA `(.L_x_102) ;  /* 0x0000000000348947 */ /* 0x000fec0003800000 */
[----:B------:R-:W-:-:S13]  /*6720*/  FSETP.GTU.FTZ.AND P0, PT, |R2|, +INF , PT ;  /* 0x7f8000000200780b */ /* 0x000fda0003f1c200 */
[----:B------:R-:W-:Y:S01]  /*6730*/  @P0 FADD.FTZ R3, R2, 1 ;  /* 0x3f80000002030421 */ /* 0x000fe20000010000 */
[----:B------:R-:W-:Y:S06]  /*6740*/  @P0 BRA `(.L_x_102) ;  /* 0x0000000000280947 */ /* 0x000fec0003800000 */
[----:B------:R-:W-:-:S13]  /*6750*/  FSETP.NEU.FTZ.AND P0, PT, |R2|, +INF , PT ;  /* 0x7f8000000200780b */ /* 0x000fda0003f1d200 */
[----:B------:R-:W-:-:S04]  /*6760*/  @P0 FFMA R7, R2, 1.84467440737095516160e+19, RZ ;  /* 0x5f80000002070823 */ /* 0x000fc800000000ff */
[----:B------:R-:W0:Y:S02]  /*6770*/  @P0 MUFU.RSQ R10, R7 ;  /* 0x00000007000a0308 */ /* 0x000e240000001400 */
[----:B0-----:R-:W-:Y:S01]  /*6780*/  @P0 FMUL.FTZ R12, R7, R10 ;  /* 0x0000000a070c0220 */ /* 0x001fe20000410000 */
[----:B------:R-:W-:-:S03]  /*6790*/  @P0 FMUL.FTZ R10, R10, 0.5 ;  /* 0x3f0000000a0a0820 */ /* 0x000fc60000410000 */
[----:B------:R-:W-:-:S04]  /*67a0*/  @P0 FADD.FTZ R3, -R12, -RZ ;  /* 0x800000ff0c030221 */ /* 0x000fc80000010100 */
[----:B------:R-:W-:Y:S01]  /*67b0*/  @P0 FFMA R15, R12, R3, R7 ;  /* 0x000000030c0f0223 */ /* 0x000fe20000000007 */
[----:B------:R-:W-:-:S03]  /*67c0*/  @!P0 IMAD.MOV.U32 R3, RZ, RZ, R2 ;  /* 0x000000ffff038224 */ /* 0x000fc600078e0002 */
[----:B------:R-:W-:-:S04]  /*67d0*/  @P0 FFMA R10, R15, R10, R12 ;  /* 0x0000000a0f0a0223 */ /* 0x000fc8000000000c */
[----:B------:R-:W-:-:S07]  /*67e0*/  @P0 FMUL.FTZ R3, R10, 2.3283064365386962891e-10 ;  /* 0x2f8000000a030820 */ /* 0x000fce0000410000 */
.L_x_102:
[----:B------:R-:W-:Y:S02]  /*67f0*/  IMAD.MOV.U32 R7, RZ, RZ, R3 ;  /* 0x000000ffff077224 */ /* 0x000fe400078e0003 */
[----:B------:R-:W-:Y:S02]  /*6800*/  IMAD.MOV.U32 R2, RZ, RZ, R14 ;  /* 0x000000ffff027224 */ /* 0x000fe400078e000e */
[----:B------:R-:W-:-:S04]  /*6810*/  IMAD.MOV.U32 R3, RZ, RZ, 0x0 ;  /* 0x00000000ff037424 */ /* 0x000fc800078e00ff */
[----:B------:R-:W-:Y:S05]  /*6820*/  RET.REL.NODEC R2 `(_Z6kernelILi128EEvPfS0_S0_l) ;  /* 0xffffff9402f47950 */ /* 0x000fea0003c3ffff */
        .weak           $__internal_1_$__cuda_sm3x_div_rn_noftz_f32_slowpath
        .type           $__internal_1_$__cuda_sm3x_div_rn_noftz_f32_slowpath,@function
        .size           $__internal_1_$__cuda_sm3x_div_rn_noftz_f32_slowpath,(.L_x_116 - $__internal_1_$__cuda_sm3x_div_rn_noftz_f32_slowpath)
$__internal_1_$__cuda_sm3x_div_rn_noftz_f32_slowpath:
[----:B------:R-:W-:Y:S01]  /*6830*/  SHF.R.U32.HI R7, RZ, 0x17, R3 ;  /* 0x00000017ff077819 */ /* 0x000fe20000011603 */
[----:B------:R-:W-:Y:S01]  /*6840*/  BSSY.RECONVERGENT B2, `(.L_x_103) ;  /* 0x0000062000027945 */ /* 0x000fe20003800200 */
[----:B------:R-:W-:Y:S02]  /*6850*/  SHF.R.U32.HI R14, RZ, 0x17, R2 ;  /* 0x00000017ff0e7819 */ /* 0x000fe40000011602 */
[----:B------:R-:W-:Y:S02]  /*6860*/  LOP3.LUT R7, R7, 0xff, RZ, 0xc0, !PT ;  /* 0x000000ff07077812 */ /* 0x000fe400078ec0ff */
[----:B------:R-:W-:-:S03]  /*6870*/  LOP3.LUT R15, R14, 0xff, RZ, 0xc0, !PT ;  /* 0x000000ff0e0f7812 */ /* 0x000fc600078ec0ff */
[----:B------:R-:W-:Y:S02]  /*6880*/  VIADD R17, R7, 0xffffffff ;  /* 0xffffffff07117836 */ /* 0x000fe40000000000 */
[----:B------:R-:W-:-:S03]  /*6890*/  VIADD R16, R15, 0xffffffff ;  /* 0xffffffff0f107836 */ /* 0x000fc60000000000 */
[----:B------:R-:W-:-:S04]  /*68a0*/  ISETP.GT.U32.AND P0, PT, R17, 0xfd, PT ;  /* 0x000000fd1100780c */ /* 0x000fc80003f04070 */
[----:B------:R-:W-:-:S13]  /*68b0*/  ISETP.GT.U32.OR P0, PT, R16, 0xfd, P0 ;  /* 0x000000fd1000780c */ /* 0x000fda0000704470 */
[----:B------:R-:W-:Y:S01]  /*68c0*/  @!P0 IMAD.MOV.U32 R14, RZ, RZ, RZ ;  /* 0x000000ffff0e8224 */ /* 0x000fe200078e00ff */
[----:B------:R-:W-:Y:S06]  /*68d0*/  @!P0 BRA `(.L_x_104) ;  /* 0x00000000005c8947 */ /* 0x000fec0003800000 */
[----:B------:R-:W-:Y:S02]  /*68e0*/  FSETP.GTU.FTZ.AND P0, PT, |R2|, +INF , PT ;  /* 0x7f8000000200780b */ /* 0x000fe40003f1c200 */
[----:B------:R-:W-:-:S04]  /*68f0*/  FSETP.GTU.FTZ.AND P1, PT, |R3|, +INF , PT ;  /* 0x7f8000000300780b */ /* 0x000fc80003f3c200 */
[----:B------:R-:W-:-:S13]  /*6900*/  PLOP3.LUT P0, PT, P0, P1, PT, 0xf8, 0x8f ;  /* 0x00000000008f781c */ /* 0x000fda0000703f70 */
[----:B------:R-:W-:Y:S05]  /*6910*/  @P0 BRA `(.L_x_105) ;  /* 0x00000004004c0947 */ /* 0x000fea0003800000 */
[----:B------:R-:W-:-:S13]  /*6920*/  LOP3.LUT P0, RZ, R3, 0x7fffffff, R2, 0xc8, !PT ;  /* 0x7fffffff03ff7812 */ /* 0x000fda000780c802 */
[----:B------:R-:W-:Y:S05]  /*6930*/  @!P0 BRA `(.L_x_106) ;  /* 0x00000004003c8947 */ /* 0x000fea0003800000 */
[C---:B------:R-:W-:Y:S02]  /*6940*/  FSETP.NEU.FTZ.AND P0, PT, |R2|.reuse, +INF , PT ;  /* 0x7f8000000200780b */ /* 0x040fe40003f1d200 */
[----:B------:R-:W-:Y:S02]  /*6950*/  FSETP.NEU.FTZ.AND P2, PT, |R3|, +INF , PT ;  /* 0x7f8000000300780b */ /* 0x000fe40003f5d200 */
[----:B------:R-:W-:-:S11]  /*6960*/  FSETP.NEU.FTZ.AND P1, PT, |R2|, +INF , PT ;  /* 0x7f8000000200780b */ /* 0x000fd60003f3d200 */
[----:B------:R-:W-:Y:S05]  /*6970*/  @!P2 BRA !P0, `(.L_x_106) ;  /* 0x00000004002ca947 */ /* 0x000fea0004000000 */
[----:B------:R-:W-:-:S04]  /*6980*/  LOP3.LUT P0, RZ, R2, 0x7fffffff, RZ, 0xc0, !PT ;  /* 0x7fffffff02ff7812 */ /* 0x000fc8000780c0ff */
[----:B------:R-:W-:-:S13]  /*6990*/  PLOP3.LUT P0, PT, P2, P0, PT, 0x2f, 0xf2 ;  /* 0x0000000000f2781c */ /* 0x000fda0001700577 */
[----:B------:R-:W-:Y:S05]  /*69a0*/  @P0 BRA `(.L_x_107) ;  /* 0x0000000400180947 */ /* 0x000fea0003800000 */
[----:B------:R-:W-:-:S04]  /*69b0*/  LOP3.LUT P0, RZ, R3, 0x7fffffff, RZ, 0xc0, !PT ;  /* 0x7fffffff03ff7812 */ /* 0x000fc8000780c0ff */
[----:B------:R-:W-:-:S13]  /*69c0*/  PLOP3.LUT P0, PT, P1, P0, PT, 0x2f, 0xf2 ;  /* 0x0000000000f2781c */ /* 0x000fda0000f00577 */
[----:B------:R-:W-:Y:S05]  /*69d0*/  @P0 BRA `(.L_x_108) ;  /* 0x0000000400000947 */ /* 0x000fea0003800000 */
[----:B------:R-:W-:Y:S02]  /*69e0*/  ISETP.GE.AND P0, PT, R16, RZ, PT ;  /* 0x000000ff1000720c */ /* 0x000fe40003f06270 */
[----:B------:R-:W-:-:S11]  /*69f0*/  ISETP.GE.AND P1, PT, R17, RZ, PT ;  /* 0x000000ff1100720c */ /* 0x000fd60003f26270 */
[----:B------:R-:W-:Y:S02]  /*6a00*/  @P0 IMAD.MOV.U32 R14, RZ, RZ, RZ ;  /* 0x000000ffff0e0224 */ /* 0x000fe400078e00ff */
[----:B------:R-:W-:Y:S01]  /*6a10*/  @!P0 FFMA R2, R2, 1.84467440737095516160e+19, RZ ;  /* 0x5f80000002028823 */ /* 0x000fe200000000ff */
[----:B------:R-:W-:Y:S02]  /*6a20*/  @!P0 IMAD.MOV.U32 R14, RZ, RZ, -0x40 ;  /* 0xffffffc0ff0e8424 */ /* 0x000fe400078e00ff */
[----:B------:R-:W-:Y:S02]  /*6a30*/  @!P1 FFMA R3, R3, 1.84467440737095516160e+19, RZ ;  /* 0x5f80000003039823 */ /* 0x000fe400000000ff */
[----:B------:R-:W-:-:S07]  /*6a40*/  @!P1 VIADD R14, R14, 0x40 ;  /* 0x000000400e0e9836 */ /* 0x000fce0000000000 */
.L_x_104:
[----:B------:R-:W-:Y:S01]  /*6a50*/  LEA R16, R7, 0xc0800000, 0x17 ;  /* 0xc080000007107811 */ /* 0x000fe200078eb8ff */
[----:B------:R-:W-:Y:S01]  /*6a60*/  VIADD R15, R15, 0xffffff81 ;  /* 0xffffff810f0f7836 */ /* 0x000fe20000000000 */
[----:B------:R-:W-:Y:S03]  /*6a70*/  BSSY.RECONVERGENT B3, `(.L_x_109) ;  /* 0x0000035000037945 */ /* 0x000fe60003800200 */
[----:B------:R-:W-:Y:S02]  /*6a80*/  IMAD.IADD R17, R3, 0x1, -R16 ;  /* 0x0000000103117824 */ /* 0x000fe400078e0a10 */
[C---:B------:R-:W-:Y:S01]  /*6a90*/  IMAD R2, R15.reuse, -0x800000, R2 ;  /* 0xff8000000f027824 */ /* 0x040fe200078e0202 */
[----:B------:R-:W-:Y:S01]  /*6aa0*/  IADD3 R15, PT, PT, R15, 0x7f, -R7 ;  /* 0x0000007f0f0f7810 */ /* 0x000fe20007ffe807 */
[----:B------:R-:W0:Y:S01]  /*6ab0*/  MUFU.RCP R3, R17 ;  /* 0x0000001100037308 */ /* 0x000e220000001000 */
[----:B------:R-:W-:-:S03]  /*6ac0*/  FADD.FTZ R19, -R17, -RZ ;  /* 0x800000ff11137221 */ /* 0x000fc60000010100 */
[----:B------:R-:W-:Y:S02]  /*6ad0*/  IMAD.IADD R15, R15, 0x1, R14 ;  /* 0x000000010f0f7824 */ /* 0x000fe400078e020e */
[----:B0-----:R-:W-:-:S04]  /*6ae0*/  FFMA R16, R3, R19, 1 ;  /* 0x3f80000003107423 */ /* 0x001fc80000000013 */
[----:B------:R-:W-:-:S04]  /*6af0*/  FFMA R3, R3, R16, R3 ;  /* 0x0000001003037223 */ /* 0x000fc80000000003 */
[----:B------:R-:W-:-:S04]  /*6b00*/  FFMA R16, R2, R3, RZ ;  /* 0x0000000302107223 */ /* 0x000fc800000000ff */
[----:B------:R-:W-:-:S04]  /*6b10*/  FFMA R20, R19, R16, R2 ;  /* 0x0000001013147223 */ /* 0x000fc80000000002 */
[----:B------:R-:W-:-:S04]  /*6b20*/  FFMA R16, R3, R20, R16 ;  /* 0x0000001403107223 */ /* 0x000fc80000000010 */
[----:B------:R-:W-:-:S04]  /*6b30*/  FFMA R19, R19, R16, R2 ;  /* 0x0000001013137223 */ /* 0x000fc80000000002 */
[----:B------:R-:W-:-:S05]  /*6b40*/  FFMA R2, R3, R19, R16 ;  /* 0x0000001303027223 */ /* 0x000fca0000000010 */
[----:B------:R-:W-:-:S04]  /*6b50*/  SHF.R.U32.HI R7, RZ, 0x17, R2 ;  /* 0x00000017ff077819 */ /* 0x000fc80000011602 */
[----:B------:R-:W-:-:S05]  /*6b60*/  LOP3.LUT R7, R7, 0xff, RZ, 0xc0, !PT ;  /* 0x000000ff07077812 */ /* 0x000fca00078ec0ff */
[----:B------:R-:W-:-:S04]  /*6b70*/  IMAD.IADD R17, R7, 0x1, R15 ;  /* 0x0000000107117824 */ /* 0x000fc800078e020f */
[----:B------:R-:W-:-:S05]  /*6b80*/  VIADD R7, R17, 0xffffffff ;  /* 0xffffffff11077836 */ /* 0x000fca0000000000 */
[----:B------:R-:W-:-:S13]  /*6b90*/  ISETP.GE.U32.AND P0, PT, R7, 0xfe, PT ;  /* 0x000000fe0700780c */ /* 0x000fda0003f06070 */
[----:B------:R-:W-:Y:S05]  /*6ba0*/  @!P0 BRA `(.L_x_110) ;  /* 0x0000000000808947 */ /* 0x000fea0003800000 */
[----:B------:R-:W-:-:S13]  /*6bb0*/  ISETP.GT.AND P0, PT, R17, 0xfe, PT ;  /* 0x000000fe1100780c */ /* 0x000fda0003f04270 */
[----:B------:R-:W-:Y:S05]  /*6bc0*/  @P0 BRA `(.L_x_111) ;  /* 0x00000000006c0947 */ /* 0x000fea0003800000 */
[----:B------:R-:W-:-:S13]  /*6bd0*/  ISETP.GE.AND P0, PT, R17, 0x1, PT ;  /* 0x000000011100780c */ /* 0x000fda0003f06270 */
[----:B------:R-:W-:Y:S05]  /*6be0*/  @P0 BRA `(.L_x_112) ;  /* 0x0000000000740947 */ /* 0x000fea0003800000 */
[----:B------:R-:W-:Y:S02]  /*6bf0*/  ISETP.GE.AND P0, PT, R17, -0x18, PT ;  /* 0xffffffe81100780c */ /* 0x000fe40003f06270 */
[----:B------:R-:W-:-:S11]  /*6c00*/  LOP3.LUT R2, R2, 0x80000000, RZ, 0xc0, !PT ;  /* 0x8000000002027812 */ /* 0x000fd600078ec0ff */
[----:B------:R-:W-:Y:S05]  /*6c10*/  @!P0 BRA `(.L_x_112) ;  /* 0x0000000000688947 */ /* 0x000fea0003800000 */
[-CC-:B------:R-:W-:Y:S01]  /*6c20*/  FFMA.RZ R7, R3, R19.reuse, R16.reuse ;  /* 0x0000001303077223 */ /* 0x180fe2000000c010 */
[----:B------:R-:W-:Y:S01]  /*6c30*/  IMAD.MOV R15, RZ, RZ, -R17 ;  /* 0x000000ffff0f7224 */ /* 0x000fe200078e0a11 */
[C---:B------:R-:W-:Y:S02]  /*6c40*/  ISETP.NE.AND P2, PT, R17.reuse, RZ, PT ;  /* 0x000000ff1100720c */ /* 0x040fe40003f45270 */
[----:B------:R-:W-:Y:S02]  /*6c50*/  ISETP.NE.AND P1, PT, R17, RZ, PT ;  /* 0x000000ff1100720c */ /* 0x000fe40003f25270 */
[----:B------:R-:W-:Y:S01]  /*6c60*/  LOP3.LUT R14, R7, 0x7fffff, RZ, 0xc0, !PT ;  /* 0x007fffff070e7812 */ /* 0x000fe200078ec0ff */
[CCC-:B------:R-:W-:Y:S01]  /*6c70*/  FFMA.RP R7, R3.reuse, R19.reuse, R16.reuse ;  /* 0x0000001303077223 */ /* 0x1c0fe20000008010 */
[----:B------:R-:W-:Y:S01]  /*6c80*/  FFMA.RM R16, R3, R19, R16 ;  /* 0x0000001303107223 */ /* 0x000fe20000004010 */
[----:B------:R-:W-:Y:S01]  /*6c90*/  VIADD R3, R17, 0x20 ;  /* 0x0000002011037836 */ /* 0x000fe20000000000 */
[----:B------:R-:W-:-:S03]  /*6ca0*/  LOP3.LUT R14, R14, 0x800000, RZ, 0xfc, !PT ;  /* 0x008000000e0e7812 */ /* 0x000fc600078efcff */
[----:B------:R-:W-:Y:S02]  /*6cb0*/  FSETP.NEU.FTZ.AND P0, PT, R7, R16, PT ;  /* 0x000000100700720b */ /* 0x000fe40003f1d000 */
[----:B------:R-:W-:Y:S02]  /*6cc0*/  SHF.L.U32 R3, R14, R3, RZ ;  /* 0x000000030e037219 */ /* 0x000fe400000006ff */
[----:B------:R-:W-:Y:S02]  /*6cd0*/  SEL R7, R15, RZ, P2 ;  /* 0x000000ff0f077207 */ /* 0x000fe40001000000 */
[----:B------:R-:W-:Y:S02]  /*6ce0*/  ISETP.NE.AND P1, PT, R3, RZ, P1 ;  /* 0x000000ff0300720c */ /* 0x000fe40000f25270 */
[----:B------:R-:W-:Y:S02]  /*6cf0*/  SHF.R.U32.HI R7, RZ, R7, R14 ;  /* 0x00000007ff077219 */ /* 0x000fe4000001160e */
[----:B------:R-:W-:-:S02]  /*6d00*/  PLOP3.LUT P0, PT, P0, P1, PT, 0xf8, 0x8f ;  /* 0x00000000008f781c */ /* 0x000fc40000703f70 */
[----:B------:R-:W-:Y:S02]  /*6d10*/  SHF.R.U32.HI R14, RZ, 0x1, R7 ;  /* 0x00000001ff0e7819 */ /* 0x000fe40000011607 */
[----:B------:R-:W-:-:S04]  /*6d20*/  SEL R3, RZ, 0x1, !P0 ;  /* 0x00000001ff037807 */ /* 0x000fc80004000000 */
[----:B------:R-:W-:-:S04]  /*6d30*/  LOP3.LUT R16, R3, 0x1, R14, 0xf8, !PT ;  /* 0x0000000103107812 */ /* 0x000fc800078ef80e */
[----:B------:R-:W-:-:S05]  /*6d40*/  LOP3.LUT R7, R16, R7, RZ, 0xc0, !PT ;  /* 0x0000000710077212 */ /* 0x000fca00078ec0ff */
[----:B------:R-:W-:-:S05]  /*6d50*/  IMAD.IADD R7, R14, 0x1, R7 ;  /* 0x000000010e077824 */ /* 0x000fca00078e0207 */
[----:B------:R-:W-:Y:S01]  /*6d60*/  LOP3.LUT R2, R7, R2, RZ, 0xfc, !PT ;  /* 0x0000000207027212 */ /* 0x000fe200078efcff */
[----:B------:R-:W-:Y:S06]  /*6d70*/  BRA `(.L_x_112) ;  /* 0x0000000000107947 */ /* 0x000fec0003800000 */
.L_x_111:
[----:B------:R-:W-:-:S04]  /*6d80*/  LOP3.LUT R2, R2, 0x80000000, RZ, 0xc0, !PT ;  /* 0x8000000002027812 */ /* 0x000fc800078ec0ff */
[----:B------:R-:W-:Y:S01]  /*6d90*/  LOP3.LUT R2, R2, 0x7f800000, RZ, 0xfc, !PT ;  /* 0x7f80000002027812 */ /* 0x000fe200078efcff */
[----:B------:R-:W-:Y:S06]  /*6da0*/  BRA `(.L_x_112) ;  /* 0x0000000000047947 */ /* 0x000fec0003800000 */
.L_x_110:
[----:B------:R-:W-:-:S07]  /*6db0*/  IMAD R2, R15, 0x800000, R2 ;  /* 0x008000000f027824 */ /* 0x000fce00078e0202 */
.L_x_112:
[----:B------:R-:W-:Y:S05]  /*6dc0*/  BSYNC.RECONVERGENT B3 ;  /* 0x0000000000037941 */ /* 0x000fea0003800200 */
.L_x_109:
[----:B------:R-:W-:Y:S05]  /*6dd0*/  BRA `(.L_x_113) ;  /* 0x0000000000207947 */ /* 0x000fea0003800000 */
.L_x_108:
[----:B------:R-:W-:-:S04]  /*6de0*/  LOP3.LUT R2, R3, 0x80000000, R2, 0x48, !PT ;  /* 0x8000000003027812 */ /* 0x000fc800078e4802 */
[----:B------:R-:W-:Y:S01]  /*6df0*/  LOP3.LUT R2, R2, 0x7f800000, RZ, 0xfc, !PT ;  /* 0x7f80000002027812 */ /* 0x000fe200078efcff */
[----:B------:R-:W-:Y:S06]  /*6e00*/  BRA `(.L_x_113) ;  /* 0x0000000000147947 */ /* 0x000fec0003800000 */
.L_x_107:
[----:B------:R-:W-:Y:S01]  /*6e10*/  LOP3.LUT R2, R3, 0x80000000, R2, 0x48, !PT ;  /* 0x8000000003027812 */ /* 0x000fe200078e4802 */
[----:B------:R-:W-:Y:S06]  /*6e20*/  BRA `(.L_x_113) ;  /* 0x00000000000c7947 */ /* 0x000fec0003800000 */
.L_x_106:
[----:B------:R-:W0:Y:S01]  /*6e30*/  MUFU.RSQ R2, -QNAN ;  /* 0xffc0000000027908 */ /* 0x000e220000001400 */
[----:B------:R-:W-:Y:S05]  /*6e40*/  BRA `(.L_x_113) ;  /* 0x0000000000047947 */ /* 0x000fea0003800000 */
.L_x_105:
[----:B------:R-:W-:-:S07]  /*6e50*/  FADD.FTZ R2, R2, R3 ;  /* 0x0000000302027221 */ /* 0x000fce0000010000 */
.L_x_113:
[----:B------:R-:W-:Y:S05]  /*6e60*/  BSYNC.RECONVERGENT B2 ;  /* 0x0000000000027941 */ /* 0x000fea0003800200 */
.L_x_103:
[----:B0-----:R-:W-:Y:S02]  /*6e70*/  IMAD.MOV.U32 R7, RZ, RZ, R2 ;  /* 0x000000ffff077224 */ /* 0x001fe400078e0002 */
[----:B------:R-:W-:Y:S02]  /*6e80*/  IMAD.MOV.U32 R2, RZ, RZ, R10 ;  /* 0x000000ffff027224 */ /* 0x000fe400078e000a */
[----:B------:R-:W-:-:S04]  /*6e90*/  IMAD.MOV.U32 R3, RZ, RZ, 0x0 ;  /* 0x00000000ff037424 */ /* 0x000fc800078e00ff */
[----:B------:R-:W-:Y:S05]  /*6ea0*/  RET.REL.NODEC R2 `(_Z6kernelILi128EEvPfS0_S0_l) ;  /* 0xffffff9002547950 */ /* 0x000fea0003c3ffff */
.L_x_114:
[----:B------:R-:W-:-:S00]  /*6eb0*/  BRA `(.L_x_114) ;  /* 0xfffffffc00fc7947 */ /* 0x000fc0000383ffff */
[----:B------:R-:W-:-:S00]  /*6ec0*/  NOP ;  /* 0x0000000000007918 */ /* 0x000fc00000000000 */
        /* <DEDUP_REMOVED lines=11> */
.L_x_116:


//--------------------- .nv.global.init           --------------------------
	.section	.nv.global.init,"aw",@progbits
	.align	4
.nv.global.init:
	.type		mrg32k3aM1SubSeq,@object
	.size		mrg32k3aM1SubSeq,(mrg32k3aM2SubSeq - mrg32k3aM1SubSeq)
mrg32k3aM1SubSeq:
        /*0000*/ 	.byte	0x0b, 0xcc, 0xee, 0x04, 0x73, 0x29, 0x8b, 0x6f, 0xf6, 0x53, 0x03, 0xf6, 0x23, 0xf6, 0xea, 0xda
        /* <DEDUP_REMOVED lines=125> */
	.type		mrg32k3aM2SubSeq,@object
	.size		mrg32k3aM2SubSeq,(mrg32k3aM1 - mrg32k3aM2SubSeq)
mrg32k3aM2SubSeq:
        /* <DEDUP_REMOVED lines=126> */
	.type		mrg32k3aM1,@object
	.size		mrg32k3aM1,(mrg32k3aM1Seq - mrg32k3aM1)
mrg32k3aM1:
        /* <DEDUP_REMOVED lines=144> */
	.type		mrg32k3aM1Seq,@object
	.size		mrg32k3aM1Seq,(mrg32k3aM2 - mrg32k3aM1Seq)
mrg32k3aM1Seq:
        /* <DEDUP_REMOVED lines=144> */
	.type		mrg32k3aM2,@object
	.size		mrg32k3aM2,(mrg32k3aM2Seq - mrg32k3aM2)
mrg32k3aM2:
        /* <DEDUP_REMOVED lines=144> */
	.type		mrg32k3aM2Seq,@object
	.size		mrg32k3aM2Seq,(precalc_xorwow_matrix - mrg32k3aM2Seq)
mrg32k3aM2Seq:
        /* <DEDUP_REMOVED lines=144> */
	.type		precalc_xorwow_matrix,@object
	.size		precalc_xorwow_matrix,(precalc_xorwow_offset_matrix - precalc_xorwow_matrix)
precalc_xorwow_matrix:
        /* <DEDUP_REMOVED lines=6400> */
	.type		precalc_xorwow_offset_matrix,@object
	.size		precalc_xorwow_offset_matrix,(.L_1 - precalc_xorwow_offset_matrix)
precalc_xorwow_offset_matrix:
        /* <DEDUP_REMOVED lines=6400> */
.L_1:


//--------------------- .nv.shared._Z6kernelILi128EEvPfS0_S0_l --------------------------
	.section	.nv.shared._Z6kernelILi128EEvPfS0_S0_l,"aw",@nobits
	.sectionflags	@""
	.align	4
.nv.shared._Z6kernelILi128EEvPfS0_S0_l:
	.zero		2601


//--------------------- .nv.shared.reserved.0     --------------------------
	.section	.nv.shared.reserved.0,"aw",@nobits
	.weak		__nv_reservedSMEM_offset_0_alias
	.size		__nv_reservedSMEM_offset_0_alias, 0, 64
	.other		__nv_reservedSMEM_offset_0_alias,@"STO_CUDA_RESERVED_SHARED STV_DEFAULT"
__nv_reservedSMEM_offset_0_alias:
	.zero		0
	.zero		64


//--------------------- .nv.constant0._Z6kernelILi128EEvPfS0_S0_l --------------------------
	.section	.nv.constant0._Z6kernelILi128EEvPfS0_S0_l,"a",@progbits
	.sectionflags	@""
	.align	4
.nv.constant0._Z6kernelILi128EEvPfS0_S0_l:
	.zero		928


//--------------------- SYMBOLS --------------------------

	.type		.nv.reservedSmem.offset0,@object
	.size		.nv.reservedSmem.offset0,0x4
	.type		.nv.reservedSmem.cap,@object
	.size		.nv.reservedSmem.cap,0x4
